//
// Generated by NVIDIA NVVM Compiler
//
// Compiler Build ID: CL-36424714
// Cuda compilation tools, release 13.0, V13.0.88
// Based on NVVM 20.0.0
//

.version 9.0
.target sm_100
.address_size 64

	// .globl	_Z27compute_acceleration_kernelPK4BodyiPdS2_S2_

.visible .entry _Z27compute_acceleration_kernelPK4BodyiPdS2_S2_(
	.param .u64 .ptr .align 1 _Z27compute_acceleration_kernelPK4BodyiPdS2_S2__param_0,
	.param .u32 _Z27compute_acceleration_kernelPK4BodyiPdS2_S2__param_1,
	.param .u64 .ptr .align 1 _Z27compute_acceleration_kernelPK4BodyiPdS2_S2__param_2,
	.param .u64 .ptr .align 1 _Z27compute_acceleration_kernelPK4BodyiPdS2_S2__param_3,
	.param .u64 .ptr .align 1 _Z27compute_acceleration_kernelPK4BodyiPdS2_S2__param_4
)
{
	.reg .pred 	%p<18>;
	.reg .b32 	%r<45>;
	.reg .b64 	%rd<38>;
	.reg .b64 	%fd<380>;

	ld.param.u64 	%rd11, [_Z27compute_acceleration_kernelPK4BodyiPdS2_S2__param_0];
	ld.param.u32 	%r24, [_Z27compute_acceleration_kernelPK4BodyiPdS2_S2__param_1];
	cvta.to.global.u64 	%rd1, %rd11;
	mov.u32 	%r25, %ctaid.x;
	mov.u32 	%r26, %ntid.x;
	mov.u32 	%r27, %tid.x;
	mad.lo.s32 	%r1, %r25, %r26, %r27;
	setp.ge.s32 	%p1, %r1, %r24;
	@%p1 bra 	$L__BB0_24;
	mul.wide.s32 	%rd12, %r1, 56;
	add.s64 	%rd13, %rd1, %rd12;
	ld.global.f64 	%fd1, [%rd13];
	ld.global.f64 	%fd2, [%rd13+8];
	ld.global.f64 	%fd3, [%rd13+16];
	setp.lt.s32 	%p2, %r1, 1;
	mov.f64 	%fd353, 0d0000000000000000;
	mov.b32 	%r43, 0;
	mov.f64 	%fd354, %fd353;
	mov.f64 	%fd355, %fd353;
	@%p2 bra 	$L__BB0_10;
	min.s32 	%r30, %r1, %r24;
	max.s32 	%r43, %r30, 1;
	setp.lt.s32 	%p3, %r30, 4;
	mov.f64 	%fd355, 0d0000000000000000;
	mov.b32 	%r38, 0;
	mov.f64 	%fd354, %fd355;
	mov.f64 	%fd353, %fd355;
	@%p3 bra 	$L__BB0_5;
	and.b32  	%r31, %r43, 2147483644;
	neg.s32 	%r36, %r31;
	add.s64 	%rd36, %rd1, 112;
	mov.f64 	%fd355, 0d0000000000000000;
$L__BB0_4:
	.pragma "nounroll";
	and.b32  	%r38, %r43, 2147483644;
	ld.global.f64 	%fd71, [%rd36+-112];
	sub.f64 	%fd72, %fd71, %fd1;
	ld.global.f64 	%fd73, [%rd36+-104];
	sub.f64 	%fd74, %fd73, %fd2;
	ld.global.f64 	%fd75, [%rd36+-96];
	sub.f64 	%fd76, %fd75, %fd3;
	mul.f64 	%fd77, %fd74, %fd74;
	fma.rn.f64 	%fd78, %fd72, %fd72, %fd77;
	fma.rn.f64 	%fd79, %fd76, %fd76, %fd78;
	add.f64 	%fd80, %fd79, 0d3F50624DD2F1A9FC;
	sqrt.rn.f64 	%fd81, %fd80;
	rcp.rn.f64 	%fd82, %fd81;
	mul.f64 	%fd83, %fd82, %fd82;
	mul.f64 	%fd84, %fd82, %fd83;
	ld.global.f64 	%fd85, [%rd36+-64];
	mul.f64 	%fd86, %fd85, %fd84;
	fma.rn.f64 	%fd87, %fd72, %fd86, %fd353;
	fma.rn.f64 	%fd88, %fd74, %fd86, %fd354;
	fma.rn.f64 	%fd89, %fd76, %fd86, %fd355;
	ld.global.f64 	%fd90, [%rd36+-56];
	sub.f64 	%fd91, %fd90, %fd1;
	ld.global.f64 	%fd92, [%rd36+-48];
	sub.f64 	%fd93, %fd92, %fd2;
	ld.global.f64 	%fd94, [%rd36+-40];
	sub.f64 	%fd95, %fd94, %fd3;
	mul.f64 	%fd96, %fd93, %fd93;
	fma.rn.f64 	%fd97, %fd91, %fd91, %fd96;
	fma.rn.f64 	%fd98, %fd95, %fd95, %fd97;
	add.f64 	%fd99, %fd98, 0d3F50624DD2F1A9FC;
	sqrt.rn.f64 	%fd100, %fd99;
	rcp.rn.f64 	%fd101, %fd100;
	mul.f64 	%fd102, %fd101, %fd101;
	mul.f64 	%fd103, %fd101, %fd102;
	ld.global.f64 	%fd104, [%rd36+-8];
	mul.f64 	%fd105, %fd104, %fd103;
	fma.rn.f64 	%fd106, %fd91, %fd105, %fd87;
	fma.rn.f64 	%fd107, %fd93, %fd105, %fd88;
	fma.rn.f64 	%fd108, %fd95, %fd105, %fd89;
	ld.global.f64 	%fd109, [%rd36];
	sub.f64 	%fd110, %fd109, %fd1;
	ld.global.f64 	%fd111, [%rd36+8];
	sub.f64 	%fd112, %fd111, %fd2;
	ld.global.f64 	%fd113, [%rd36+16];
	sub.f64 	%fd114, %fd113, %fd3;
	mul.f64 	%fd115, %fd112, %fd112;
	fma.rn.f64 	%fd116, %fd110, %fd110, %fd115;
	fma.rn.f64 	%fd117, %fd114, %fd114, %fd116;
	add.f64 	%fd118, %fd117, 0d3F50624DD2F1A9FC;
	sqrt.rn.f64 	%fd119, %fd118;
	rcp.rn.f64 	%fd120, %fd119;
	mul.f64 	%fd121, %fd120, %fd120;
	mul.f64 	%fd122, %fd120, %fd121;
	ld.global.f64 	%fd123, [%rd36+48];
	mul.f64 	%fd124, %fd123, %fd122;
	fma.rn.f64 	%fd125, %fd110, %fd124, %fd106;
	fma.rn.f64 	%fd126, %fd112, %fd124, %fd107;
	fma.rn.f64 	%fd127, %fd114, %fd124, %fd108;
	ld.global.f64 	%fd128, [%rd36+56];
	sub.f64 	%fd129, %fd128, %fd1;
	ld.global.f64 	%fd130, [%rd36+64];
	sub.f64 	%fd131, %fd130, %fd2;
	ld.global.f64 	%fd132, [%rd36+72];
	sub.f64 	%fd133, %fd132, %fd3;
	mul.f64 	%fd134, %fd131, %fd131;
	fma.rn.f64 	%fd135, %fd129, %fd129, %fd134;
	fma.rn.f64 	%fd136, %fd133, %fd133, %fd135;
	add.f64 	%fd137, %fd136, 0d3F50624DD2F1A9FC;
	sqrt.rn.f64 	%fd138, %fd137;
	rcp.rn.f64 	%fd139, %fd138;
	mul.f64 	%fd140, %fd139, %fd139;
	mul.f64 	%fd141, %fd139, %fd140;
	ld.global.f64 	%fd142, [%rd36+104];
	mul.f64 	%fd143, %fd142, %fd141;
	fma.rn.f64 	%fd353, %fd129, %fd143, %fd125;
	fma.rn.f64 	%fd354, %fd131, %fd143, %fd126;
	fma.rn.f64 	%fd355, %fd133, %fd143, %fd127;
	add.s32 	%r36, %r36, 4;
	add.s64 	%rd36, %rd36, 224;
	setp.ne.s32 	%p4, %r36, 0;
	@%p4 bra 	$L__BB0_4;
$L__BB0_5:
	and.b32  	%r8, %r43, 3;
	setp.eq.s32 	%p5, %r8, 0;
	@%p5 bra 	$L__BB0_10;
	setp.eq.s32 	%p6, %r8, 1;
	@%p6 bra 	$L__BB0_8;
	mul.wide.u32 	%rd14, %r38, 56;
	add.s64 	%rd15, %rd1, %rd14;
	ld.global.f64 	%fd145, [%rd15];
	sub.f64 	%fd146, %fd145, %fd1;
	ld.global.f64 	%fd147, [%rd15+8];
	sub.f64 	%fd148, %fd147, %fd2;
	ld.global.f64 	%fd149, [%rd15+16];
	sub.f64 	%fd150, %fd149, %fd3;
	mul.f64 	%fd151, %fd148, %fd148;
	fma.rn.f64 	%fd152, %fd146, %fd146, %fd151;
	fma.rn.f64 	%fd153, %fd150, %fd150, %fd152;
	add.f64 	%fd154, %fd153, 0d3F50624DD2F1A9FC;
	sqrt.rn.f64 	%fd155, %fd154;
	rcp.rn.f64 	%fd156, %fd155;
	mul.f64 	%fd157, %fd156, %fd156;
	mul.f64 	%fd158, %fd156, %fd157;
	ld.global.f64 	%fd159, [%rd15+48];
	mul.f64 	%fd160, %fd159, %fd158;
	fma.rn.f64 	%fd161, %fd146, %fd160, %fd353;
	fma.rn.f64 	%fd162, %fd148, %fd160, %fd354;
	fma.rn.f64 	%fd163, %fd150, %fd160, %fd355;
	ld.global.f64 	%fd164, [%rd15+56];
	sub.f64 	%fd165, %fd164, %fd1;
	ld.global.f64 	%fd166, [%rd15+64];
	sub.f64 	%fd167, %fd166, %fd2;
	ld.global.f64 	%fd168, [%rd15+72];
	sub.f64 	%fd169, %fd168, %fd3;
	mul.f64 	%fd170, %fd167, %fd167;
	fma.rn.f64 	%fd171, %fd165, %fd165, %fd170;
	fma.rn.f64 	%fd172, %fd169, %fd169, %fd171;
	add.f64 	%fd173, %fd172, 0d3F50624DD2F1A9FC;
	sqrt.rn.f64 	%fd174, %fd173;
	rcp.rn.f64 	%fd175, %fd174;
	mul.f64 	%fd176, %fd175, %fd175;
	mul.f64 	%fd177, %fd175, %fd176;
	ld.global.f64 	%fd178, [%rd15+104];
	mul.f64 	%fd179, %fd178, %fd177;
	fma.rn.f64 	%fd353, %fd165, %fd179, %fd161;
	fma.rn.f64 	%fd354, %fd167, %fd179, %fd162;
	fma.rn.f64 	%fd355, %fd169, %fd179, %fd163;
	add.s32 	%r38, %r38, 2;
$L__BB0_8:
	and.b32  	%r32, %r43, 1;
	setp.eq.b32 	%p7, %r32, 1;
	not.pred 	%p8, %p7;
	@%p8 bra 	$L__BB0_10;
	mul.wide.u32 	%rd16, %r38, 56;
	add.s64 	%rd17, %rd1, %rd16;
	ld.global.f64 	%fd180, [%rd17];
	sub.f64 	%fd181, %fd180, %fd1;
	ld.global.f64 	%fd182, [%rd17+8];
	sub.f64 	%fd183, %fd182, %fd2;
	ld.global.f64 	%fd184, [%rd17+16];
	sub.f64 	%fd185, %fd184, %fd3;
	mul.f64 	%fd186, %fd183, %fd183;
	fma.rn.f64 	%fd187, %fd181, %fd181, %fd186;
	fma.rn.f64 	%fd188, %fd185, %fd185, %fd187;
	add.f64 	%fd189, %fd188, 0d3F50624DD2F1A9FC;
	sqrt.rn.f64 	%fd190, %fd189;
	rcp.rn.f64 	%fd191, %fd190;
	mul.f64 	%fd192, %fd191, %fd191;
	mul.f64 	%fd193, %fd191, %fd192;
	ld.global.f64 	%fd194, [%rd17+48];
	mul.f64 	%fd195, %fd194, %fd193;
	fma.rn.f64 	%fd353, %fd181, %fd195, %fd353;
	fma.rn.f64 	%fd354, %fd183, %fd195, %fd354;
	fma.rn.f64 	%fd355, %fd185, %fd195, %fd355;
$L__BB0_10:
	setp.ge.s32 	%p9, %r43, %r24;
	@%p9 bra 	$L__BB0_14;
	setp.eq.s32 	%p10, %r43, %r1;
	@%p10 bra 	$L__BB0_13;
	mul.wide.u32 	%rd18, %r43, 56;
	add.s64 	%rd19, %rd1, %rd18;
	ld.global.f64 	%fd196, [%rd19];
	sub.f64 	%fd197, %fd196, %fd1;
	ld.global.f64 	%fd198, [%rd19+8];
	sub.f64 	%fd199, %fd198, %fd2;
	ld.global.f64 	%fd200, [%rd19+16];
	sub.f64 	%fd201, %fd200, %fd3;
	mul.f64 	%fd202, %fd199, %fd199;
	fma.rn.f64 	%fd203, %fd197, %fd197, %fd202;
	fma.rn.f64 	%fd204, %fd201, %fd201, %fd203;
	add.f64 	%fd205, %fd204, 0d3F50624DD2F1A9FC;
	sqrt.rn.f64 	%fd206, %fd205;
	rcp.rn.f64 	%fd207, %fd206;
	mul.f64 	%fd208, %fd207, %fd207;
	mul.f64 	%fd209, %fd207, %fd208;
	ld.global.f64 	%fd210, [%rd19+48];
	mul.f64 	%fd211, %fd210, %fd209;
	fma.rn.f64 	%fd353, %fd197, %fd211, %fd353;
	fma.rn.f64 	%fd354, %fd199, %fd211, %fd354;
	fma.rn.f64 	%fd355, %fd201, %fd211, %fd355;
$L__BB0_13:
	add.s32 	%r43, %r43, 1;
$L__BB0_14:
	setp.ge.s32 	%p11, %r43, %r24;
	@%p11 bra 	$L__BB0_23;
	sub.s32 	%r14, %r24, %r43;
	sub.s32 	%r33, %r43, %r24;
	setp.gt.u32 	%p12, %r33, -4;
	@%p12 bra 	$L__BB0_18;
	and.b32  	%r34, %r14, -4;
	neg.s32 	%r41, %r34;
	mul.wide.u32 	%rd20, %r43, 56;
	add.s64 	%rd21, %rd20, %rd1;
	add.s64 	%rd37, %rd21, 112;
$L__BB0_17:
	.pragma "nounroll";
	ld.global.f64 	%fd213, [%rd37+-112];
	sub.f64 	%fd214, %fd213, %fd1;
	ld.global.f64 	%fd215, [%rd37+-104];
	sub.f64 	%fd216, %fd215, %fd2;
	ld.global.f64 	%fd217, [%rd37+-96];
	sub.f64 	%fd218, %fd217, %fd3;
	mul.f64 	%fd219, %fd216, %fd216;
	fma.rn.f64 	%fd220, %fd214, %fd214, %fd219;
	fma.rn.f64 	%fd221, %fd218, %fd218, %fd220;
	add.f64 	%fd222, %fd221, 0d3F50624DD2F1A9FC;
	sqrt.rn.f64 	%fd223, %fd222;
	rcp.rn.f64 	%fd224, %fd223;
	mul.f64 	%fd225, %fd224, %fd224;
	mul.f64 	%fd226, %fd224, %fd225;
	ld.global.f64 	%fd227, [%rd37+-64];
	mul.f64 	%fd228, %fd227, %fd226;
	fma.rn.f64 	%fd229, %fd214, %fd228, %fd353;
	fma.rn.f64 	%fd230, %fd216, %fd228, %fd354;
	fma.rn.f64 	%fd231, %fd218, %fd228, %fd355;
	ld.global.f64 	%fd232, [%rd37+-56];
	sub.f64 	%fd233, %fd232, %fd1;
	ld.global.f64 	%fd234, [%rd37+-48];
	sub.f64 	%fd235, %fd234, %fd2;
	ld.global.f64 	%fd236, [%rd37+-40];
	sub.f64 	%fd237, %fd236, %fd3;
	mul.f64 	%fd238, %fd235, %fd235;
	fma.rn.f64 	%fd239, %fd233, %fd233, %fd238;
	fma.rn.f64 	%fd240, %fd237, %fd237, %fd239;
	add.f64 	%fd241, %fd240, 0d3F50624DD2F1A9FC;
	sqrt.rn.f64 	%fd242, %fd241;
	rcp.rn.f64 	%fd243, %fd242;
	mul.f64 	%fd244, %fd243, %fd243;
	mul.f64 	%fd245, %fd243, %fd244;
	ld.global.f64 	%fd246, [%rd37+-8];
	mul.f64 	%fd247, %fd246, %fd245;
	fma.rn.f64 	%fd248, %fd233, %fd247, %fd229;
	fma.rn.f64 	%fd249, %fd235, %fd247, %fd230;
	fma.rn.f64 	%fd250, %fd237, %fd247, %fd231;
	ld.global.f64 	%fd251, [%rd37];
	sub.f64 	%fd252, %fd251, %fd1;
	ld.global.f64 	%fd253, [%rd37+8];
	sub.f64 	%fd254, %fd253, %fd2;
	ld.global.f64 	%fd255, [%rd37+16];
	sub.f64 	%fd256, %fd255, %fd3;
	mul.f64 	%fd257, %fd254, %fd254;
	fma.rn.f64 	%fd258, %fd252, %fd252, %fd257;
	fma.rn.f64 	%fd259, %fd256, %fd256, %fd258;
	add.f64 	%fd260, %fd259, 0d3F50624DD2F1A9FC;
	sqrt.rn.f64 	%fd261, %fd260;
	rcp.rn.f64 	%fd262, %fd261;
	mul.f64 	%fd263, %fd262, %fd262;
	mul.f64 	%fd264, %fd262, %fd263;
	ld.global.f64 	%fd265, [%rd37+48];
	mul.f64 	%fd266, %fd265, %fd264;
	fma.rn.f64 	%fd267, %fd252, %fd266, %fd248;
	fma.rn.f64 	%fd268, %fd254, %fd266, %fd249;
	fma.rn.f64 	%fd269, %fd256, %fd266, %fd250;
	ld.global.f64 	%fd270, [%rd37+56];
	sub.f64 	%fd271, %fd270, %fd1;
	ld.global.f64 	%fd272, [%rd37+64];
	sub.f64 	%fd273, %fd272, %fd2;
	ld.global.f64 	%fd274, [%rd37+72];
	sub.f64 	%fd275, %fd274, %fd3;
	mul.f64 	%fd276, %fd273, %fd273;
	fma.rn.f64 	%fd277, %fd271, %fd271, %fd276;
	fma.rn.f64 	%fd278, %fd275, %fd275, %fd277;
	add.f64 	%fd279, %fd278, 0d3F50624DD2F1A9FC;
	sqrt.rn.f64 	%fd280, %fd279;
	rcp.rn.f64 	%fd281, %fd280;
	mul.f64 	%fd282, %fd281, %fd281;
	mul.f64 	%fd283, %fd281, %fd282;
	ld.global.f64 	%fd284, [%rd37+104];
	mul.f64 	%fd285, %fd284, %fd283;
	fma.rn.f64 	%fd353, %fd271, %fd285, %fd267;
	fma.rn.f64 	%fd354, %fd273, %fd285, %fd268;
	fma.rn.f64 	%fd355, %fd275, %fd285, %fd269;
	add.s32 	%r43, %r43, 4;
	add.s32 	%r41, %r41, 4;
	add.s64 	%rd37, %rd37, 224;
	setp.ne.s32 	%p13, %r41, 0;
	@%p13 bra 	$L__BB0_17;
$L__BB0_18:
	and.b32  	%r21, %r14, 3;
	setp.eq.s32 	%p14, %r21, 0;
	@%p14 bra 	$L__BB0_23;
	setp.eq.s32 	%p15, %r21, 1;
	@%p15 bra 	$L__BB0_21;
	mul.wide.u32 	%rd22, %r43, 56;
	add.s64 	%rd23, %rd1, %rd22;
	ld.global.f64 	%fd287, [%rd23];
	sub.f64 	%fd288, %fd287, %fd1;
	ld.global.f64 	%fd289, [%rd23+8];
	sub.f64 	%fd290, %fd289, %fd2;
	ld.global.f64 	%fd291, [%rd23+16];
	sub.f64 	%fd292, %fd291, %fd3;
	mul.f64 	%fd293, %fd290, %fd290;
	fma.rn.f64 	%fd294, %fd288, %fd288, %fd293;
	fma.rn.f64 	%fd295, %fd292, %fd292, %fd294;
	add.f64 	%fd296, %fd295, 0d3F50624DD2F1A9FC;
	sqrt.rn.f64 	%fd297, %fd296;
	rcp.rn.f64 	%fd298, %fd297;
	mul.f64 	%fd299, %fd298, %fd298;
	mul.f64 	%fd300, %fd298, %fd299;
	ld.global.f64 	%fd301, [%rd23+48];
	mul.f64 	%fd302, %fd301, %fd300;
	fma.rn.f64 	%fd303, %fd288, %fd302, %fd353;
	fma.rn.f64 	%fd304, %fd290, %fd302, %fd354;
	fma.rn.f64 	%fd305, %fd292, %fd302, %fd355;
	ld.global.f64 	%fd306, [%rd23+56];
	sub.f64 	%fd307, %fd306, %fd1;
	ld.global.f64 	%fd308, [%rd23+64];
	sub.f64 	%fd309, %fd308, %fd2;
	ld.global.f64 	%fd310, [%rd23+72];
	sub.f64 	%fd311, %fd310, %fd3;
	mul.f64 	%fd312, %fd309, %fd309;
	fma.rn.f64 	%fd313, %fd307, %fd307, %fd312;
	fma.rn.f64 	%fd314, %fd311, %fd311, %fd313;
	add.f64 	%fd315, %fd314, 0d3F50624DD2F1A9FC;
	sqrt.rn.f64 	%fd316, %fd315;
	rcp.rn.f64 	%fd317, %fd316;
	mul.f64 	%fd318, %fd317, %fd317;
	mul.f64 	%fd319, %fd317, %fd318;
	ld.global.f64 	%fd320, [%rd23+104];
	mul.f64 	%fd321, %fd320, %fd319;
	fma.rn.f64 	%fd353, %fd307, %fd321, %fd303;
	fma.rn.f64 	%fd354, %fd309, %fd321, %fd304;
	fma.rn.f64 	%fd355, %fd311, %fd321, %fd305;
	add.s32 	%r43, %r43, 2;
$L__BB0_21:
	and.b32  	%r35, %r14, 1;
	setp.eq.b32 	%p16, %r35, 1;
	not.pred 	%p17, %p16;
	@%p17 bra 	$L__BB0_23;
	mul.wide.u32 	%rd24, %r43, 56;
	add.s64 	%rd25, %rd1, %rd24;
	ld.global.f64 	%fd322, [%rd25];
	sub.f64 	%fd323, %fd322, %fd1;
	ld.global.f64 	%fd324, [%rd25+8];
	sub.f64 	%fd325, %fd324, %fd2;
	ld.global.f64 	%fd326, [%rd25+16];
	sub.f64 	%fd327, %fd326, %fd3;
	mul.f64 	%fd328, %fd325, %fd325;
	fma.rn.f64 	%fd329, %fd323, %fd323, %fd328;
	fma.rn.f64 	%fd330, %fd327, %fd327, %fd329;
	add.f64 	%fd331, %fd330, 0d3F50624DD2F1A9FC;
	sqrt.rn.f64 	%fd332, %fd331;
	rcp.rn.f64 	%fd333, %fd332;
	mul.f64 	%fd334, %fd333, %fd333;
	mul.f64 	%fd335, %fd333, %fd334;
	ld.global.f64 	%fd336, [%rd25+48];
	mul.f64 	%fd337, %fd336, %fd335;
	fma.rn.f64 	%fd353, %fd323, %fd337, %fd353;
	fma.rn.f64 	%fd354, %fd325, %fd337, %fd354;
	fma.rn.f64 	%fd355, %fd327, %fd337, %fd355;
$L__BB0_23:
	ld.param.u64 	%rd35, [_Z27compute_acceleration_kernelPK4BodyiPdS2_S2__param_4];
	ld.param.u64 	%rd34, [_Z27compute_acceleration_kernelPK4BodyiPdS2_S2__param_3];
	ld.param.u64 	%rd33, [_Z27compute_acceleration_kernelPK4BodyiPdS2_S2__param_2];
	cvta.to.global.u64 	%rd26, %rd33;
	mul.wide.s32 	%rd27, %r1, 8;
	add.s64 	%rd28, %rd26, %rd27;
	st.global.f64 	[%rd28], %fd353;
	cvta.to.global.u64 	%rd29, %rd34;
	add.s64 	%rd30, %rd29, %rd27;
	st.global.f64 	[%rd30], %fd354;
	cvta.to.global.u64 	%rd31, %rd35;
	add.s64 	%rd32, %rd31, %rd27;
	st.global.f64 	[%rd32], %fd355;
$L__BB0_24:
	ret;

}


// ===== COMPILED SASS (sm_100) =====

	.target	sm_100

	.elftype	@"ET_EXEC"


//--------------------- .note.nv.tkinfo           --------------------------
	.section	.note.nv.tkinfo,"",@"SHT_NOTE"
	.sectionflags	@"SHF_NOTE_NV_TKINFO"
	.tkinfo
        /*0018*/ 	.word	0x00000002
        /*0030*/ 	.string	""
        /*0030*/ 	.string	"ptxas"
        /*0030*/ 	.string	"Cuda compilation tools, release 13.0, V13.0.88"
        /*0030*/ 	.string	"Build cuda_13.0.r13.0/compiler.36424714_0"
        /*0030*/ 	.string	"-arch sm_100 -m 64 "



//--------------------- .note.nv.cuinfo           --------------------------
	.section	.note.nv.cuinfo,"",@"SHT_NOTE"
	.sectionflags	@"SHF_NOTE_NV_CUINFO"
        /*0018*/ 	.short	0x0002
        /*001a*/ 	.short	0x0064
        /*001c*/ 	.short	0x0082
	.zero		2


//--------------------- .nv.info                  --------------------------
	.section	.nv.info,"",@"SHT_CUDA_INFO"
	.align	4


	//----- nvinfo : EIATTR_REGCOUNT
	.align		4
        /*0000*/ 	.byte	0x04, 0x2f
        /*0002*/ 	.short	(.L_1 - .L_0)
	.align		4
.L_0:
        /*0004*/ 	.word	index@(_Z27compute_acceleration_kernelPK4BodyiPdS2_S2_)
        /*0008*/ 	.word	0x00000030


	//----- nvinfo : EIATTR_FRAME_SIZE
	.align		4
.L_1:
        /*000c*/ 	.byte	0x04, 0x11
        /*000e*/ 	.short	(.L_3 - .L_2)
	.align		4
.L_2:
        /*0010*/ 	.word	index@($__internal_1_$__cuda_sm20_dsqrt_rn_f64_mediumpath_v1)
        /*0014*/ 	.word	0x00000000


	//----- nvinfo : EIATTR_FRAME_SIZE
	.align		4
.L_3:
        /*0018*/ 	.byte	0x04, 0x11
        /*001a*/ 	.short	(.L_5 - .L_4)
	.align		4
.L_4:
        /*001c*/ 	.word	index@($__internal_0_$__cuda_sm20_dblrcp_rn_slowpath_v3)
        /*0020*/ 	.word	0x00000000


	//----- nvinfo : EIATTR_FRAME_SIZE
	.align		4
.L_5:
        /*0024*/ 	.byte	0x04, 0x11
        /*0026*/ 	.short	(.L_7 - .L_6)
	.align		4
.L_6:
        /*0028*/ 	.word	index@(_Z27compute_acceleration_kernelPK4BodyiPdS2_S2_)
        /*002c*/ 	.word	0x00000000


	//----- nvinfo : EIATTR_MIN_STACK_SIZE
	.align		4
.L_7:
        /*0030*/ 	.byte	0x04, 0x12
        /*0032*/ 	.short	(.L_9 - .L_8)
	.align		4
.L_8:
        /*0034*/ 	.word	index@(_Z27compute_acceleration_kernelPK4BodyiPdS2_S2_)
        /*0038*/ 	.word	0x00000000
.L_9:


//--------------------- .nv.compat                --------------------------
	.section	.nv.compat,"",@"SHT_CUDA_COMPAT_INFO"
	.align	4
        /*0000*/ 	.byte	0x02, 0x09, 0x00, 0x00, 0x02, 0x02, 0x01, 0x00, 0x02, 0x05, 0x05, 0x00, 0x03, 0x07, 0x01, 0x01
        /*0010*/ 	.byte	0x02, 0x03, 0x00, 0x00, 0x02, 0x06, 0x01, 0x00, 0x04, 0x0b, 0x08, 0x00, 0x01, 0x00, 0x00, 0x00
        /*0020*/ 	.byte	0x00, 0x00, 0x00, 0x00


//--------------------- .nv.info._Z27compute_acceleration_kernelPK4BodyiPdS2_S2_ --------------------------
	.section	.nv.info._Z27compute_acceleration_kernelPK4BodyiPdS2_S2_,"",@"SHT_CUDA_INFO"
	.sectionflags	@""
	.align	4


	//----- nvinfo : EIATTR_CUDA_API_VERSION
	.align		4
        /*0000*/ 	.byte	0x04, 0x37
        /*0002*/ 	.short	(.L_11 - .L_10)
.L_10:
        /*0004*/ 	.word	0x00000082


	//----- nvinfo : EIATTR_KPARAM_INFO
	.align		4
.L_11:
        /*0008*/ 	.byte	0x04, 0x17
        /*000a*/ 	.short	(.L_13 - .L_12)
.L_12:
        /*000c*/ 	.word	0x00000000
        /*0010*/ 	.short	0x0004
        /*0012*/ 	.short	0x0020
        /*0014*/ 	.byte	0x00, 0xf5, 0x21, 0x00


	//----- nvinfo : EIATTR_KPARAM_INFO
	.align		4
.L_13:
        /*0018*/ 	.byte	0x04, 0x17
        /*001a*/ 	.short	(.L_15 - .L_14)
.L_14:
        /*001c*/ 	.word	0x00000000
        /*0020*/ 	.short	0x0003
        /*0022*/ 	.short	0x0018
        /*0024*/ 	.byte	0x00, 0xf5, 0x21, 0x00


	//----- nvinfo : EIATTR_KPARAM_INFO
	.align		4
.L_15:
        /*0028*/ 	.byte	0x04, 0x17
        /*002a*/ 	.short	(.L_17 - .L_16)
.L_16:
        /*002c*/ 	.word	0x00000000
        /*0030*/ 	.short	0x0002
        /*0032*/ 	.short	0x0010
        /*0034*/ 	.byte	0x00, 0xf5, 0x21, 0x00


	//----- nvinfo : EIATTR_KPARAM_INFO
	.align		4
.L_17:
        /*0038*/ 	.byte	0x04, 0x17
        /*003a*/ 	.short	(.L_19 - .L_18)
.L_18:
        /*003c*/ 	.word	0x00000000
        /*0040*/ 	.short	0x0001
        /*0042*/ 	.short	0x0008
        /*0044*/ 	.byte	0x00, 0xf0, 0x11, 0x00


	//----- nvinfo : EIATTR_KPARAM_INFO
	.align		4
.L_19:
        /*0048*/ 	.byte	0x04, 0x17
        /*004a*/ 	.short	(.L_21 - .L_20)
.L_20:
        /*004c*/ 	.word	0x00000000
        /*0050*/ 	.short	0x0000
        /*0052*/ 	.short	0x0000
        /*0054*/ 	.byte	0x00, 0xf5, 0x21, 0x00


	//----- nvinfo : EIATTR_SPARSE_MMA_MASK
	.align		4
.L_21:
        /*0058*/ 	.byte	0x03, 0x50
        /*005a*/ 	.short	0x0000


	//----- nvinfo : EIATTR_MAXREG_COUNT
	.align		4
        /*005c*/ 	.byte	0x03, 0x1b
        /*005e*/ 	.short	0x00ff


	//----- nvinfo : EIATTR_MERCURY_ISA_VERSION
	.align		4
        /*0060*/ 	.byte	0x03, 0x5f
        /*0062*/ 	.short	0x0101


	//----- nvinfo : EIATTR_VRC_CTA_INIT_COUNT
	.align		4
        /*0064*/ 	.byte	0x02, 0x4a
	.zero		1
	.zero		1


	//----- nvinfo : EIATTR_EXIT_INSTR_OFFSETS
	.align		4
        /*0068*/ 	.byte	0x04, 0x1c
        /*006a*/ 	.short	(.L_23 - .L_22)


	//   ....[0]....
.L_22:
        /*006c*/ 	.word	0x00000070


	//   ....[1]....
        /*0070*/ 	.word	0x00004340


	//----- nvinfo : EIATTR_CRS_STACK_SIZE
	.align		4
.L_23:
        /*0074*/ 	.byte	0x04, 0x1e
        /*0076*/ 	.short	(.L_25 - .L_24)
.L_24:
        /*0078*/ 	.word	0x00000000


	//----- nvinfo : EIATTR_CBANK_PARAM_SIZE
	.align		4
.L_25:
        /*007c*/ 	.byte	0x03, 0x19
        /*007e*/ 	.short	0x0028


	//----- nvinfo : EIATTR_PARAM_CBANK
	.align		4
        /*0080*/ 	.byte	0x04, 0x0a
        /*0082*/ 	.short	(.L_27 - .L_26)
	.align		4
.L_26:
        /*0084*/ 	.word	index@(.nv.constant0._Z27compute_acceleration_kernelPK4BodyiPdS2_S2_)
        /*0088*/ 	.short	0x0380
        /*008a*/ 	.short	0x0028


	//----- nvinfo : EIATTR_SW_WAR
	.align		4
.L_27:
        /*008c*/ 	.byte	0x04, 0x36
        /*008e*/ 	.short	(.L_29 - .L_28)
.L_28:
        /*0090*/ 	.word	0x00000008
.L_29:


//--------------------- .nv.callgraph             --------------------------
	.section	.nv.callgraph,"",@"SHT_CUDA_CALLGRAPH"
	.align	4
	.sectionentsize	8
	.align		4
        /*0000*/ 	.word	0x00000000
	.align		4
        /*0004*/ 	.word	0xffffffff
	.align		4
        /*0008*/ 	.word	0x00000000
	.align		4
        /*000c*/ 	.word	0xfffffffe
	.align		4
        /*0010*/ 	.word	0x00000000
	.align		4
        /*0014*/ 	.word	0xfffffffd
	.align		4
        /*0018*/ 	.word	0x00000000
	.align		4
        /*001c*/ 	.word	0xfffffffc


//--------------------- .text._Z27compute_acceleration_kernelPK4BodyiPdS2_S2_ --------------------------
	.section	.text._Z27compute_acceleration_kernelPK4BodyiPdS2_S2_,"ax",@progbits
	.align	128
        .global         _Z27compute_acceleration_kernelPK4BodyiPdS2_S2_
        .type           _Z27compute_acceleration_kernelPK4BodyiPdS2_S2_,@function
        .size           _Z27compute_acceleration_kernelPK4BodyiPdS2_S2_,(.L_x_88 - _Z27compute_acceleration_kernelPK4BodyiPdS2_S2_)
        .other          _Z27compute_acceleration_kernelPK4BodyiPdS2_S2_,@"STO_CUDA_ENTRY STV_DEFAULT"
_Z27compute_acceleration_kernelPK4BodyiPdS2_S2_:
.text._Z27compute_acceleration_kernelPK4BodyiPdS2_S2_:
[----:B------:R-:W-:Y:S01]  /*0000*/  LDC R1, c[0x0][0x37c] ;  /* 0x0000df00ff017b82 */ /* 0x000fe20000000800 */
[----:B------:R-:W0:Y:S07]  /*0010*/  S2R R3, SR_TID.X ;  /* 0x0000000000037919 */ /* 0x000e2e0000002100 */
[----:B------:R-:W0:Y:S01]  /*0020*/  S2UR UR4, SR_CTAID.X ;  /* 0x00000000000479c3 */ /* 0x000e220000002500 */
[----:B------:R-:W1:Y:S07]  /*0030*/  LDCU UR8, c[0x0][0x388] ;  /* 0x00007100ff0877ac */ /* 0x000e6e0008000800 */
[----:B------:R-:W0:Y:S02]  /*0040*/  LDC R40, c[0x0][0x360] ;  /* 0x0000d800ff287b82 */ /* 0x000e240000000800 */
[----:B0-----:R-:W-:-:S05]  /*0050*/  IMAD R40, R40, UR4, R3 ;  /* 0x0000000428287c24 */ /* 0x001fca000f8e0203 */
[----:B-1----:R-:W-:-:S13]  /*0060*/  ISETP.GE.AND P0, PT, R40, UR8, PT ;  /* 0x0000000828007c0c */ /* 0x002fda000bf06270 */
[----:B------:R-:W-:Y:S05]  /*0070*/  @P0 EXIT ;  /* 0x000000000000094d */ /* 0x000fea0003800000 */
[----:B------:R-:W0:Y:S01]  /*0080*/  LDC.64 R2, c[0x0][0x380] ;  /* 0x0000e000ff027b82 */ /* 0x000e220000000a00 */
[----:B------:R-:W1:Y:S01]  /*0090*/  LDCU.64 UR6, c[0x0][0x358] ;  /* 0x00006b00ff0677ac */ /* 0x000e620008000a00 */
[----:B0-----:R-:W-:-:S05]  /*00a0*/  IMAD.WIDE R2, R40, 0x38, R2 ;  /* 0x0000003828027825 */ /* 0x001fca00078e0202 */
[----:B-1----:R0:W5:Y:S04]  /*00b0*/  LDG.E.64 R14, desc[UR6][R2.64] ;  /* 0x00000006020e7981 */ /* 0x002168000c1e1b00 */
[----:B------:R0:W5:Y:S04]  /*00c0*/  LDG.E.64 R12, desc[UR6][R2.64+0x8] ;  /* 0x00000806020c7981 */ /* 0x000168000c1e1b00 */
[----:B------:R0:W5:Y:S01]  /*00d0*/  LDG.E.64 R10, desc[UR6][R2.64+0x10] ;  /* 0x00001006020a7981 */ /* 0x000162000c1e1b00 */
[----:B------:R-:W-:Y:S01]  /*00e0*/  ISETP.GE.AND P0, PT, R40, 0x1, PT ;  /* 0x000000012800780c */ /* 0x000fe20003f06270 */
[----:B------:R-:W-:Y:S01]  /*00f0*/  BSSY.RECONVERGENT B0, `(.L_x_0) ;  /* 0x00001ec000007945 */ /* 0x000fe20003800200 */
[----:B------:R-:W-:Y:S01]  /*0100*/  IMAD.MOV.U32 R37, RZ, RZ, RZ ;  /* 0x000000ffff257224 */ /* 0x000fe200078e00ff */
[----:B------:R-:W-:-:S02]  /*0110*/  CS2R R20, SRZ ;  /* 0x0000000000147805 */ /* 0x000fc4000001ff00 */
[----:B------:R-:W-:Y:S02]  /*0120*/  CS2R R32, SRZ ;  /* 0x0000000000207805 */ /* 0x000fe4000001ff00 */
[----:B------:R-:W-:-:S06]  /*0130*/  CS2R R18, SRZ ;  /* 0x0000000000127805 */ /* 0x000fcc000001ff00 */
[----:B0-----:R-:W-:Y:S05]  /*0140*/  @!P0 BRA `(.L_x_1) ;  /* 0x0000001c00988947 */ /* 0x001fea0003800000 */
[----:B------:R-:W-:Y:S01]  /*0150*/  VIMNMX R37, PT, PT, R40, UR8, PT ;  /* 0x0000000828257c48 */ /* 0x000fe2000bfe0100 */
[----:B------:R-:W-:Y:S01]  /*0160*/  BSSY.RECONVERGENT B2, `(.L_x_2) ;  /* 0x0000116000027945 */ /* 0x000fe20003800200 */
[----:B------:R-:W-:Y:S01]  /*0170*/  IMAD.MOV.U32 R2, RZ, RZ, RZ ;  /* 0x000000ffff027224 */ /* 0x000fe200078e00ff */
[----:B------:R-:W-:Y:S02]  /*0180*/  CS2R R18, SRZ ;  /* 0x0000000000127805 */ /* 0x000fe4000001ff00 */
[C---:B------:R-:W-:Y:S02]  /*0190*/  ISETP.GE.AND P0, PT, R37.reuse, 0x4, PT ;  /* 0x000000042500780c */ /* 0x040fe40003f06270 */
[----:B------:R-:W-:Y:S02]  /*01a0*/  CS2R R32, SRZ ;  /* 0x0000000000207805 */ /* 0x000fe4000001ff00 */
[----:B------:R-:W-:Y:S02]  /*01b0*/  CS2R R20, SRZ ;  /* 0x0000000000147805 */ /* 0x000fe4000001ff00 */
[----:B------:R-:W-:-:S07]  /*01c0*/  VIMNMX R37, PT, PT, R37, 0x1, !PT ;  /* 0x0000000125257848 */ /* 0x000fce0007fe0100 */
[----:B------:R-:W-:Y:S05]  /*01d0*/  @!P0 BRA `(.L_x_3) ;  /* 0x0000001000388947 */ /* 0x000fea0003800000 */
[----:B------:R-:W0:Y:S01]  /*01e0*/  LDCU.64 UR4, c[0x0][0x380] ;  /* 0x00007000ff0477ac */ /* 0x000e220008000a00 */
[----:B------:R-:W-:Y:S02]  /*01f0*/  LOP3.LUT R0, R37, 0x7ffffffc, RZ, 0xc0, !PT ;  /* 0x7ffffffc25007812 */ /* 0x000fe400078ec0ff */
[----:B------:R-:W-:-:S03]  /*0200*/  CS2R R18, SRZ ;  /* 0x0000000000127805 */ /* 0x000fc6000001ff00 */
[----:B------:R-:W-:Y:S01]  /*0210*/  IMAD.MOV R0, RZ, RZ, -R0 ;  /* 0x000000ffff007224 */ /* 0x000fe200078e0a00 */
[----:B0-----:R-:W-:-:S04]  /*0220*/  UIADD3 UR4, UP0, UPT, UR4, 0x70, URZ ;  /* 0x0000007004047890 */ /* 0x001fc8000ff1e0ff */
[----:B------:R-:W-:Y:S02]  /*0230*/  UIADD3.X UR5, UPT, UPT, URZ, UR5, URZ, UP0, !UPT ;  /* 0x00000005ff057290 */ /* 0x000fe400087fe4ff */
[----:B------:R-:W-:-:S04]  /*0240*/  MOV R26, UR4 ;  /* 0x00000004001a7c02 */ /* 0x000fc80008000f00 */
[----:B------:R-:W-:-:S07]  /*0250*/  IMAD.U32 R27, RZ, RZ, UR5 ;  /* 0x00000005ff1b7e24 */ /* 0x000fce000f8e00ff */
.L_x_20:
[----:B------:R-:W2:Y:S04]  /*0260*/  LDG.E.64 R28, desc[UR6][R26.64+-0x68] ;  /* 0xffff98061a1c7981 */ /* 0x000ea8000c1e1b00 */
[----:B------:R-:W3:Y:S04]  /*0270*/  LDG.E.64 R30, desc[UR6][R26.64+-0x70] ;  /* 0xffff90061a1e7981 */ /* 0x000ee8000c1e1b00 */
[----:B------:R-:W4:Y:S01]  /*0280*/  LDG.E.64 R34, desc[UR6][R26.64+-0x60] ;  /* 0xffffa0061a227981 */ /* 0x000f22000c1e1b00 */
[----:B------:R-:W-:Y:S01]  /*0290*/  UMOV UR4, 0xd2f1a9fc ;  /* 0xd2f1a9fc00047882 */ /* 0x000fe20000000000 */
[----:B------:R-:W-:Y:S01]  /*02a0*/  UMOV UR5, 0x3f50624d ;  /* 0x3f50624d00057882 */ /* 0x000fe20000000000 */
[----:B------:R-:W-:Y:S01]  /*02b0*/  IMAD.MOV.U32 R6, RZ, RZ, 0x0 ;  /* 0x00000000ff067424 */ /* 0x000fe200078e00ff */
[----:B------:R-:W-:Y:S01]  /*02c0*/  MOV R7, 0x3fd80000 ;  /* 0x3fd8000000077802 */ /* 0x000fe20000000f00 */
[----:B------:R-:W-:Y:S01]  /*02d0*/  BSSY.RECONVERGENT B3, `(.L_x_4) ;  /* 0x0000020000037945 */ /* 0x000fe20003800200 */
[----:B--2--5:R-:W-:-:S02]  /*02e0*/  DADD R28, -R12, R28 ;  /* 0x000000000c1c7229 */ /* 0x024fc4000000011c */
[----:B---3--:R-:W-:-:S06]  /*02f0*/  DADD R30, -R14, R30 ;  /* 0x000000000e1e7229 */ /* 0x008fcc000000011e */
[----:B------:R-:W-:Y:S02]  /*0300*/  DMUL R2, R28, R28 ;  /* 0x0000001c1c027228 */ /* 0x000fe40000000000 */
[----:B----4-:R-:W-:-:S06]  /*0310*/  DADD R34, -R10, R34 ;  /* 0x000000000a227229 */ /* 0x010fcc0000000122 */
[----:B------:R-:W-:-:S08]  /*0320*/  DFMA R2, R30, R30, R2 ;  /* 0x0000001e1e02722b */ /* 0x000fd00000000002 */
[----:B------:R-:W-:-:S08]  /*0330*/  DFMA R2, R34, R34, R2 ;  /* 0x000000222202722b */ /* 0x000fd00000000002 */
[----:B------:R-:W-:-:S06]  /*0340*/  DADD R8, R2, UR4 ;  /* 0x0000000402087e29 */ /* 0x000fcc0008000000 */
[----:B------:R-:W0:Y:S04]  /*0350*/  MUFU.RSQ64H R5, R9 ;  /* 0x0000000900057308 */ /* 0x000e280000001c00 */
[----:B------:R-:W-:-:S05]  /*0360*/  VIADD R4, R9, 0xfcb00000 ;  /* 0xfcb0000009047836 */ /* 0x000fca0000000000 */
[----:B------:R-:W-:Y:S01]  /*0370*/  ISETP.GE.U32.AND P0, PT, R4, 0x7ca00000, PT ;  /* 0x7ca000000400780c */ /* 0x000fe20003f06070 */
[----:B0-----:R-:W-:-:S08]  /*0380*/  DMUL R2, R4, R4 ;  /* 0x0000000404027228 */ /* 0x001fd00000000000 */
[----:B------:R-:W-:-:S08]  /*0390*/  DFMA R2, R8, -R2, 1 ;  /* 0x3ff000000802742b */ /* 0x000fd00000000802 */
[----:B------:R-:W-:Y:S02]  /*03a0*/  DFMA R6, R2, R6, 0.5 ;  /* 0x3fe000000206742b */ /* 0x000fe40000000006 */
[----:B------:R-:W-:-:S08]  /*03b0*/  DMUL R2, R4, R2 ;  /* 0x0000000204027228 */ /* 0x000fd00000000000 */
[----:B------:R-:W-:Y:S01]  /*03c0*/  DFMA R38, R6, R2, R4 ;  /* 0x000000020626722b */ /* 0x000fe20000000004 */
[----:B------:R-:W-:-:S07]  /*03d0*/  LOP3.LUT R2, R37, 0x7ffffffc, RZ, 0xc0, !PT ;  /* 0x7ffffffc25027812 */ /* 0x000fce00078ec0ff */
[----:B------:R-:W-:Y:S02]  /*03e0*/  DMUL R22, R8, R38 ;  /* 0x0000002608167228 */ /* 0x000fe40000000000 */
[----:B------:R-:W-:Y:S02]  /*03f0*/  VIADD R17, R39, 0xfff00000 ;  /* 0xfff0000027117836 */ /* 0x000fe40000000000 */
[----:B------:R-:W-:-:S04]  /*0400*/  IMAD.MOV.U32 R16, RZ, RZ, R38 ;  /* 0x000000ffff107224 */ /* 0x000fc800078e0026 */
[----:B------:R-:W-:-:S08]  /*0410*/  DFMA R6, R22, -R22, R8 ;  /* 0x800000161606722b */ /* 0x000fd00000000008 */
[----:B------:R-:W-:Y:S01]  /*0420*/  DFMA R24, R6, R16, R22 ;  /* 0x000000100618722b */ /* 0x000fe20000000016 */
[----:B------:R-:W-:Y:S10]  /*0430*/  @!P0 BRA `(.L_x_5) ;  /* 0x0000000000248947 */ /* 0x000ff40003800000 */
[----:B------:R-:W-:Y:S01]  /*0440*/  IMAD.MOV.U32 R36, RZ, RZ, R8 ;  /* 0x000000ffff247224 */ /* 0x000fe200078e0008 */
[----:B------:R-:W-:Y:S01]  /*0450*/  MOV R8, R6 ;  /* 0x0000000600087202 */ /* 0x000fe20000000f00 */
[----:B------:R-:W-:Y:S01]  /*0460*/  IMAD.MOV.U32 R6, RZ, RZ, R22 ;  /* 0x000000ffff067224 */ /* 0x000fe200078e0016 */
[----:B------:R-:W-:Y:S01]  /*0470*/  MOV R42, 0x4b0 ;  /* 0x000004b0002a7802 */ /* 0x000fe20000000f00 */
[----:B------:R-:W-:Y:S02]  /*0480*/  IMAD.MOV.U32 R5, RZ, RZ, R23 ;  /* 0x000000ffff057224 */ /* 0x000fe400078e0017 */
[----:B------:R-:W-:-:S07]  /*0490*/  IMAD.MOV.U32 R3, RZ, RZ, R17 ;  /* 0x000000ffff037224 */ /* 0x000fce00078e0011 */
[----:B------:R-:W-:Y:S05]  /*04a0*/  CALL.REL.NOINC `($__internal_1_$__cuda_sm20_dsqrt_rn_f64_mediumpath_v1) ;  /* 0x00000040004c7944 */ /* 0x000fea0003c00000 */
[----:B------:R-:W-:Y:S01]  /*04b0*/  MOV R24, R4 ;  /* 0x0000000400187202 */ /* 0x000fe20000000f00 */
[----:B------:R-:W-:-:S07]  /*04c0*/  IMAD.MOV.U32 R25, RZ, RZ, R3 ;  /* 0x000000ffff197224 */ /* 0x000fce00078e0003 */
.L_x_5:
[----:B------:R-:W-:Y:S05]  /*04d0*/  BSYNC.RECONVERGENT B3 ;  /* 0x0000000000037941 */ /* 0x000fea0003800200 */
.L_x_4:
[----:B------:R-:W0:Y:S01]  /*04e0*/  MUFU.RCP64H R5, R25 ;  /* 0x0000001900057308 */ /* 0x000e220000001800 */
[----:B------:R-:W-:Y:S01]  /*04f0*/  VIADD R4, R25, 0x300402 ;  /* 0x0030040219047836 */ /* 0x000fe20000000000 */
[----:B------:R-:W-:Y:S04]  /*0500*/  BSSY.RECONVERGENT B3, `(.L_x_6) ;  /* 0x000000f000037945 */ /* 0x000fe80003800200 */
[----:B------:R-:W-:Y:S01]  /*0510*/  FSETP.GEU.AND P0, PT, |R4|, 5.8789094863358348022e-39, PT ;  /* 0x004004020400780b */ /* 0x000fe20003f0e200 */
[----:B0-----:R-:W-:-:S08]  /*0520*/  DFMA R6, R4, -R24, 1 ;  /* 0x3ff000000406742b */ /* 0x001fd00000000818 */
[----:B------:R-:W-:-:S08]  /*0530*/  DFMA R6, R6, R6, R6 ;  /* 0x000000060606722b */ /* 0x000fd00000000006 */
[----:B------:R-:W-:-:S08]  /*0540*/  DFMA R6, R4, R6, R4 ;  /* 0x000000060406722b */ /* 0x000fd00000000004 */
[----:B------:R-:W-:-:S08]  /*0550*/  DFMA R8, R6, -R24, 1 ;  /* 0x3ff000000608742b */ /* 0x000fd00000000818 */
[----:B------:R-:W-:Y:S01]  /*0560*/  DFMA R6, R6, R8, R6 ;  /* 0x000000080606722b */ /* 0x000fe20000000006 */
[----:B------:R-:W-:Y:S10]  /*0570*/  @P0 BRA `(.L_x_7) ;  /* 0x00000000001c0947 */ /* 0x000ff40003800000 */
[----:B------:R-:W-:Y:S01]  /*0580*/  LOP3.LUT R6, R25, 0x7fffffff, RZ, 0xc0, !PT ;  /* 0x7fffffff19067812 */ /* 0x000fe200078ec0ff */
[----:B------:R-:W-:Y:S01]  /*0590*/  IMAD.MOV.U32 R8, RZ, RZ, R24 ;  /* 0x000000ffff087224 */ /* 0x000fe200078e0018 */
[----:B------:R-:W-:Y:S02]  /*05a0*/  MOV R3, R25 ;  /* 0x0000001900037202 */ /* 0x000fe40000000f00 */
[----:B------:R-:W-:Y:S01]  /*05b0*/  MOV R4, 0x5e0 ;  /* 0x000005e000047802 */ /* 0x000fe20000000f00 */
[----:B------:R-:W-:-:S07]  /*05c0*/  VIADD R6, R6, 0xfff00000 ;  /* 0xfff0000006067836 */ /* 0x000fce0000000000 */
[----:B------:R-:W-:Y:S05]  /*05d0*/  CALL.REL.NOINC `($__internal_0_$__cuda_sm20_dblrcp_rn_slowpath_v3) ;  /* 0x0000003c005c7944 */ /* 0x000fea0003c00000 */
[----:B------:R-:W-:-:S07]  /*05e0*/  IMAD.MOV.U32 R7, RZ, RZ, R3 ;  /* 0x000000ffff077224 */ /* 0x000fce00078e0003 */
.L_x_7:
[----:B------:R-:W-:Y:S05]  /*05f0*/  BSYNC.RECONVERGENT B3 ;  /* 0x0000000000037941 */ /* 0x000fea0003800200 */
.L_x_6:
[----:B------:R-:W2:Y:S01]  /*0600*/  LDG.E.64 R22, desc[UR6][R26.64+-0x30] ;  /* 0xffffd0061a167981 */ /* 0x000ea2000c1e1b00 */
[----:B------:R-:W-:-:S03]  /*0610*/  DMUL R4, R6, R6 ;  /* 0x0000000606047228 */ /* 0x000fc60000000000 */
[----:B------:R-:W3:Y:S04]  /*0620*/  LDG.E.64 R24, desc[UR6][R26.64+-0x38] ;  /* 0xffffc8061a187981 */ /* 0x000ee8000c1e1b00 */
[----:B------:R-:W4:Y:S04]  /*0630*/  LDG.E.64 R16, desc[UR6][R26.64+-0x28] ;  /* 0xffffd8061a107981 */ /* 0x000f28000c1e1b00 */
[----:B------:R-:W5:Y:S01]  /*0640*/  LDG.E.64 R8, desc[UR6][R26.64+-0x40] ;  /* 0xffffc0061a087981 */ /* 0x000f62000c1e1b00 */
[----:B------:R-:W-:Y:S01]  /*0650*/  DMUL R6, R4, R6 ;  /* 0x0000000604067228 */ /* 0x000fe20000000000 */
[----:B------:R-:W-:Y:S01]  /*0660*/  UMOV UR4, 0xd2f1a9fc ;  /* 0xd2f1a9fc00047882 */ /* 0x000fe20000000000 */
[----:B------:R-:W-:Y:S01]  /*0670*/  UMOV UR5, 0x3f50624d ;  /* 0x3f50624d00057882 */ /* 0x000fe20000000000 */
[----:B------:R-:W-:Y:S01]  /*0680*/  BSSY.RECONVERGENT B3, `(.L_x_8) ;  /* 0x0000025000037945 */ /* 0x000fe20003800200 */
[----:B--2---:R-:W-:-:S02]  /*0690*/  DADD R22, -R12, R22 ;  /* 0x000000000c167229 */ /* 0x004fc40000000116 */
[----:B---3--:R-:W-:-:S06]  /*06a0*/  DADD R24, -R14, R24 ;  /* 0x000000000e187229 */ /* 0x008fcc0000000118 */
[----:B------:R-:W-:Y:S02]  /*06b0*/  DMUL R4, R22, R22 ;  /* 0x0000001616047228 */ /* 0x000fe40000000000 */
[----:B----4-:R-:W-:-:S06]  /*06c0*/  DADD R16, -R10, R16 ;  /* 0x000000000a107229 */ /* 0x010fcc0000000110 */
[----:B------:R-:W-:-:S08]  /*06d0*/  DFMA R4, R24, R24, R4 ;  /* 0x000000181804722b */ /* 0x000fd00000000004 */
[----:B------:R-:W-:Y:S02]  /*06e0*/  DFMA R4, R16, R16, R4 ;  /* 0x000000101004722b */ /* 0x000fe40000000004 */
[----:B-----5:R-:W-:-:S06]  /*06f0*/  DMUL R6, R6, R8 ;  /* 0x0000000806067228 */ /* 0x020fcc0000000000 */
[----:B------:R-:W-:-:S06]  /*0700*/  DADD R8, R4, UR4 ;  /* 0x0000000404087e29 */ /* 0x000fcc0008000000 */
[----:B------:R-:W0:Y:S04]  /*0710*/  MUFU.RSQ64H R5, R9 ;  /* 0x0000000900057308 */ /* 0x000e280000001c00 */
[----:B------:R-:W-:Y:S01]  /*0720*/  VIADD R4, R9, 0xfcb00000 ;  /* 0xfcb0000009047836 */ /* 0x000fe20000000000 */
[-C--:B------:R-:W-:Y:S02]  /*0730*/  DFMA R20, R30, R6.reuse, R20 ;  /* 0x000000061e14722b */ /* 0x080fe40000000014 */
[-C--:B------:R-:W-:Y:S02]  /*0740*/  DFMA R32, R28, R6.reuse, R32 ;  /* 0x000000061c20722b */ /* 0x080fe40000000020 */
[----:B------:R-:W-:Y:S02]  /*0750*/  DFMA R34, R34, R6, R18 ;  /* 0x000000062222722b */ /* 0x000fe40000000012 */
[----:B0-----:R-:W-:Y:S01]  /*0760*/  DMUL R6, R4, R4 ;  /* 0x0000000404067228 */ /* 0x001fe20000000000 */
[----:B------:R-:W-:Y:S01]  /*0770*/  MOV R18, 0x0 ;  /* 0x0000000000127802 */ /* 0x000fe20000000f00 */
[----:B------:R-:W-:-:S06]  /*0780*/  IMAD.MOV.U32 R19, RZ, RZ, 0x3fd80000 ;  /* 0x3fd80000ff137424 */ /* 0x000fcc00078e00ff */
[----:B------:R-:W-:-:S08]  /*0790*/  DFMA R6, R8, -R6, 1 ;  /* 0x3ff000000806742b */ /* 0x000fd00000000806 */
[----:B------:R-:W-:Y:S02]  /*07a0*/  DFMA R18, R6, R18, 0.5 ;  /* 0x3fe000000612742b */ /* 0x000fe40000000012 */
[----:B------:R-:W-:-:S08]  /*07b0*/  DMUL R6, R4, R6 ;  /* 0x0000000604067228 */ /* 0x000fd00000000000 */
[----:B------:R-:W-:Y:S01]  /*07c0*/  DFMA R38, R18, R6, R4 ;  /* 0x000000061226722b */ /* 0x000fe20000000004 */
[----:B------:R-:W-:-:S07]  /*07d0*/  ISETP.GE.U32.AND P0, PT, R4, 0x7ca00000, PT ;  /* 0x7ca000000400780c */ /* 0x000fce0003f06070 */
[----:B------:R-:W-:Y:S02]  /*07e0*/  DMUL R28, R8, R38 ;  /* 0x00000026081c7228 */ /* 0x000fe40000000000 */
[----:B------:R-:W-:Y:S02]  /*07f0*/  VIADD R19, R39, 0xfff00000 ;  /* 0xfff0000027137836 */ /* 0x000fe40000000000 */
[----:B------:R-:W-:-:S04]  /*0800*/  IMAD.MOV.U32 R18, RZ, RZ, R38 ;  /* 0x000000ffff127224 */ /* 0x000fc800078e0026 */
[----:B------:R-:W-:-:S08]  /*0810*/  DFMA R6, R28, -R28, R8 ;  /* 0x8000001c1c06722b */ /* 0x000fd00000000008 */
[----:B------:R-:W-:Y:S01]  /*0820*/  DFMA R30, R6, R18, R28 ;  /* 0x00000012061e722b */ /* 0x000fe2000000001c */
[----:B------:R-:W-:Y:S10]  /*0830*/  @!P0 BRA `(.L_x_9) ;  /* 0x0000000000248947 */ /* 0x000ff40003800000 */
[----:B------:R-:W-:Y:S01]  /*0840*/  MOV R36, R8 ;  /* 0x0000000800247202 */ /* 0x000fe20000000f00 */
[----:B------:R-:W-:Y:S01]  /*0850*/  IMAD.MOV.U32 R8, RZ, RZ, R6 ;  /* 0x000000ffff087224 */ /* 0x000fe200078e0006 */
[----:B------:R-:W-:Y:S01]  /*0860*/  MOV R3, R19 ;  /* 0x0000001300037202 */ /* 0x000fe20000000f00 */
[----:B------:R-:W-:Y:S01]  /*0870*/  IMAD.MOV.U32 R6, RZ, RZ, R28 ;  /* 0x000000ffff067224 */ /* 0x000fe200078e001c */
[----:B------:R-:W-:Y:S01]  /*0880*/  MOV R42, 0x8b0 ;  /* 0x000008b0002a7802 */ /* 0x000fe20000000f00 */
[----:B------:R-:W-:-:S07]  /*0890*/  IMAD.MOV.U32 R5, RZ, RZ, R29 ;  /* 0x000000ffff057224 */ /* 0x000fce00078e001d */
[----:B------:R-:W-:Y:S05]  /*08a0*/  CALL.REL.NOINC `($__internal_1_$__cuda_sm20_dsqrt_rn_f64_mediumpath_v1) ;  /* 0x0000003c004c7944 */ /* 0x000fea0003c00000 */
[----:B------:R-:W-:Y:S02]  /*08b0*/  IMAD.MOV.U32 R30, RZ, RZ, R4 ;  /* 0x000000ffff1e7224 */ /* 0x000fe400078e0004 */
[----:B------:R-:W-:-:S07]  /*08c0*/  IMAD.MOV.U32 R31, RZ, RZ, R3 ;  /* 0x000000ffff1f7224 */ /* 0x000fce00078e0003 */
.L_x_9:
[----:B------:R-:W-:Y:S05]  /*08d0*/  BSYNC.RECONVERGENT B3 ;  /* 0x0000000000037941 */ /* 0x000fea0003800200 */
.L_x_8:
        /* <DEDUP_REMOVED lines=17> */
.L_x_11:
[----:B------:R-:W-:Y:S05]  /*09f0*/  BSYNC.RECONVERGENT B3 ;  /* 0x0000000000037941 */ /* 0x000fea0003800200 */
.L_x_10:
        /* <DEDUP_REMOVED lines=18> */
[----:B------:R-:W-:Y:S01]  /*0b20*/  IADD3 R4, PT, PT, R9, -0x3500000, RZ ;  /* 0xfcb0000009047810 */ /* 0x000fe20007ffe0ff */
[-C--:B------:R-:W-:Y:S02]  /*0b30*/  DFMA R20, R24, R6.reuse, R20 ;  /* 0x000000061814722b */ /* 0x080fe40000000014 */
[-C--:B------:R-:W-:Y:S02]  /*0b40*/  DFMA R32, R22, R6.reuse, R32 ;  /* 0x000000061620722b */ /* 0x080fe40000000020 */
[----:B------:R-:W-:Y:S02]  /*0b50*/  DFMA R34, R16, R6, R34 ;  /* 0x000000061022722b */ /* 0x000fe40000000022 */
[----:B0-----:R-:W-:Y:S01]  /*0b60*/  DMUL R6, R4, R4 ;  /* 0x0000000404067228 */ /* 0x001fe20000000000 */
[----:B------:R-:W-:-:S02]  /*0b70*/  IMAD.MOV.U32 R16, RZ, RZ, 0x0 ;  /* 0x00000000ff107424 */ /* 0x000fc400078e00ff */
[----:B------:R-:W-:-:S05]  /*0b80*/  IMAD.MOV.U32 R17, RZ, RZ, 0x3fd80000 ;  /* 0x3fd80000ff117424 */ /* 0x000fca00078e00ff */
[----:B------:R-:W-:-:S08]  /*0b90*/  DFMA R6, R8, -R6, 1 ;  /* 0x3ff000000806742b */ /* 0x000fd00000000806 */
[----:B------:R-:W-:Y:S02]  /*0ba0*/  DFMA R16, R6, R16, 0.5 ;  /* 0x3fe000000610742b */ /* 0x000fe40000000010 */
[----:B------:R-:W-:-:S08]  /*0bb0*/  DMUL R6, R4, R6 ;  /* 0x0000000604067228 */ /* 0x000fd00000000000 */
[----:B------:R-:W-:Y:S01]  /*0bc0*/  DFMA R38, R16, R6, R4 ;  /* 0x000000061026722b */ /* 0x000fe20000000004 */
[----:B------:R-:W-:-:S07]  /*0bd0*/  ISETP.GE.U32.AND P0, PT, R4, 0x7ca00000, PT ;  /* 0x7ca000000400780c */ /* 0x000fce0003f06070 */
[----:B------:R-:W-:Y:S02]  /*0be0*/  DMUL R22, R8, R38 ;  /* 0x0000002608167228 */ /* 0x000fe40000000000 */
[----:B------:R-:W-:Y:S01]  /*0bf0*/  IADD3 R17, PT, PT, R39, -0x100000, RZ ;  /* 0xfff0000027117810 */ /* 0x000fe20007ffe0ff */
[----:B------:R-:W-:-:S05]  /*0c00*/  IMAD.MOV.U32 R16, RZ, RZ, R38 ;  /* 0x000000ffff107224 */ /* 0x000fca00078e0026 */
[----:B------:R-:W-:-:S08]  /*0c10*/  DFMA R6, R22, -R22, R8 ;  /* 0x800000161606722b */ /* 0x000fd00000000008 */
[----:B------:R-:W-:Y:S01]  /*0c20*/  DFMA R24, R6, R16, R22 ;  /* 0x000000100618722b */ /* 0x000fe20000000016 */
[----:B------:R-:W-:Y:S10]  /*0c30*/  @!P0 BRA `(.L_x_13) ;  /* 0x0000000000248947 */ /* 0x000ff40003800000 */
[----:B------:R-:W-:Y:S01]  /*0c40*/  IMAD.MOV.U32 R36, RZ, RZ, R8 ;  /* 0x000000ffff247224 */ /* 0x000fe200078e0008 */
[----:B------:R-:W-:Y:S01]  /*0c50*/  MOV R8, R6 ;  /* 0x0000000600087202 */ /* 0x000fe20000000f00 */
[----:B------:R-:W-:Y:S01]  /*0c60*/  IMAD.MOV.U32 R6, RZ, RZ, R22 ;  /* 0x000000ffff067224 */ /* 0x000fe200078e0016 */
[----:B------:R-:W-:Y:S01]  /*0c70*/  MOV R3, R17 ;  /* 0x0000001100037202 */ /* 0x000fe20000000f00 */
[----:B------:R-:W-:Y:S01]  /*0c80*/  IMAD.MOV.U32 R5, RZ, RZ, R23 ;  /* 0x000000ffff057224 */ /* 0x000fe200078e0017 */
[----:B------:R-:W-:-:S07]  /*0c90*/  MOV R42, 0xcb0 ;  /* 0x00000cb0002a7802 */ /* 0x000fce0000000f00 */
[----:B------:R-:W-:Y:S05]  /*0ca0*/  CALL.REL.NOINC `($__internal_1_$__cuda_sm20_dsqrt_rn_f64_mediumpath_v1) ;  /* 0x00000038004c7944 */ /* 0x000fea0003c00000 */
[----:B------:R-:W-:Y:S02]  /*0cb0*/  IMAD.MOV.U32 R24, RZ, RZ, R4 ;  /* 0x000000ffff187224 */ /* 0x000fe400078e0004 */
[----:B------:R-:W-:-:S07]  /*0cc0*/  IMAD.MOV.U32 R25, RZ, RZ, R3 ;  /* 0x000000ffff197224 */ /* 0x000fce00078e0003 */
.L_x_13:
[----:B------:R-:W-:Y:S05]  /*0cd0*/  BSYNC.RECONVERGENT B3 ;  /* 0x0000000000037941 */ /* 0x000fea0003800200 */
.L_x_12:
[----:B------:R-:W0:Y:S01]  /*0ce0*/  MUFU.RCP64H R5, R25 ;  /* 0x0000001900057308 */ /* 0x000e220000001800 */
[----:B------:R-:W-:Y:S01]  /*0cf0*/  IADD3 R4, PT, PT, R25, 0x300402, RZ ;  /* 0x0030040219047810 */ /* 0x000fe20007ffe0ff */
[----:B------:R-:W-:Y:S03]  /*0d00*/  BSSY.RECONVERGENT B3, `(.L_x_14) ;  /* 0x000000f000037945 */ /* 0x000fe60003800200 */
[----:B------:R-:W-:Y:S02]  /*0d10*/  FSETP.GEU.AND P0, PT, |R4|, 5.8789094863358348022e-39, PT ;  /* 0x004004020400780b */ /* 0x000fe40003f0e200 */
        /* <DEDUP_REMOVED lines=8> */
[----:B------:R-:W-:Y:S01]  /*0da0*/  MOV R4, 0xde0 ;  /* 0x00000de000047802 */ /* 0x000fe20000000f00 */
[----:B------:R-:W-:Y:S01]  /*0db0*/  IMAD.MOV.U32 R3, RZ, RZ, R25 ;  /* 0x000000ffff037224 */ /* 0x000fe200078e0019 */
[----:B------:R-:W-:-:S07]  /*0dc0*/  IADD3 R6, PT, PT, R6, -0x100000, RZ ;  /* 0xfff0000006067810 */ /* 0x000fce0007ffe0ff */
[----:B------:R-:W-:Y:S05]  /*0dd0*/  CALL.REL.NOINC `($__internal_0_$__cuda_sm20_dblrcp_rn_slowpath_v3) ;  /* 0x00000034005c7944 */ /* 0x000fea0003c00000 */
[----:B------:R-:W-:-:S07]  /*0de0*/  IMAD.MOV.U32 R7, RZ, RZ, R3 ;  /* 0x000000ffff077224 */ /* 0x000fce00078e0003 */
.L_x_15:
[----:B------:R-:W-:Y:S05]  /*0df0*/  BSYNC.RECONVERGENT B3 ;  /* 0x0000000000037941 */ /* 0x000fea0003800200 */
.L_x_14:
        /* <DEDUP_REMOVED lines=31> */
[----:B------:R-:W-:Y:S01]  /*0ff0*/  VIADD R29, R39, 0xfff00000 ;  /* 0xfff00000271d7836 */ /* 0x000fe20000000000 */
[----:B------:R-:W-:-:S05]  /*1000*/  MOV R28, R38 ;  /* 0x00000026001c7202 */ /* 0x000fca0000000f00 */
[----:B------:R-:W-:-:S08]  /*1010*/  DFMA R6, R30, -R30, R8 ;  /* 0x8000001e1e06722b */ /* 0x000fd00000000008 */
[----:B------:R-:W-:Y:S01]  /*1020*/  DFMA R34, R6, R28, R30 ;  /* 0x0000001c0622722b */ /* 0x000fe2000000001e */
[----:B------:R-:W-:Y:S10]  /*1030*/  @!P0 BRA `(.L_x_17) ;  /* 0x0000000000248947 */ /* 0x000ff40003800000 */
[----:B------:R-:W-:Y:S01]  /*1040*/  IMAD.MOV.U32 R36, RZ, RZ, R8 ;  /* 0x000000ffff247224 */ /* 0x000fe200078e0008 */
[----:B------:R-:W-:Y:S01]  /*1050*/  MOV R42, 0x10b0 ;  /* 0x000010b0002a7802 */ /* 0x000fe20000000f00 */
[----:B------:R-:W-:Y:S01]  /*1060*/  IMAD.MOV.U32 R8, RZ, RZ, R6 ;  /* 0x000000ffff087224 */ /* 0x000fe200078e0006 */
[----:B------:R-:W-:Y:S01]  /*1070*/  MOV R6, R30 ;  /* 0x0000001e00067202 */ /* 0x000fe20000000f00 */
[----:B------:R-:W-:Y:S02]  /*1080*/  IMAD.MOV.U32 R5, RZ, RZ, R31 ;  /* 0x000000ffff057224 */ /* 0x000fe400078e001f */
[----:B------:R-:W-:-:S07]  /*1090*/  IMAD.MOV.U32 R3, RZ, RZ, R29 ;  /* 0x000000ffff037224 */ /* 0x000fce00078e001d */
[----:B------:R-:W-:Y:S05]  /*10a0*/  CALL.REL.NOINC `($__internal_1_$__cuda_sm20_dsqrt_rn_f64_mediumpath_v1) ;  /* 0x00000034004c7944 */ /* 0x000fea0003c00000 */
[----:B------:R-:W-:Y:S01]  /*10b0*/  MOV R34, R4 ;  /* 0x0000000400227202 */ /* 0x000fe20000000f00 */
[----:B------:R-:W-:-:S07]  /*10c0*/  IMAD.MOV.U32 R35, RZ, RZ, R3 ;  /* 0x000000ffff237224 */ /* 0x000fce00078e0003 */
.L_x_17:
[----:B------:R-:W-:Y:S05]  /*10d0*/  BSYNC.RECONVERGENT B3 ;  /* 0x0000000000037941 */ /* 0x000fea0003800200 */
.L_x_16:
        /* <DEDUP_REMOVED lines=16> */
[----:B------:R-:W-:-:S07]  /*11e0*/  MOV R7, R3 ;  /* 0x0000000300077202 */ /* 0x000fce0000000f00 */
.L_x_19:
[----:B------:R-:W-:Y:S05]  /*11f0*/  BSYNC.RECONVERGENT B3 ;  /* 0x0000000000037941 */ /* 0x000fea0003800200 */
.L_x_18:
[----:B------:R0:W2:Y:S01]  /*1200*/  LDG.E.64 R8, desc[UR6][R26.64+0x68] ;  /* 0x000068061a087981 */ /* 0x0000a2000c1e1b00 */
[----:B------:R-:W-:Y:S01]  /*1210*/  DMUL R4, R6, R6 ;  /* 0x0000000606047228 */ /* 0x000fe20000000000 */
[----:B------:R-:W-:-:S05]  /*1220*/  VIADD R0, R0, 0x4 ;  /* 0x0000000400007836 */ /* 0x000fca0000000000 */
[----:B------:R-:W-:Y:S02]  /*1230*/  ISETP.NE.AND P0, PT, R0, RZ, PT ;  /* 0x000000ff0000720c */ /* 0x000fe40003f05270 */
[----:B------:R-:W-:Y:S01]  /*1240*/  DMUL R4, R4, R6 ;  /* 0x0000000604047228 */ /* 0x000fe20000000000 */
[----:B0-----:R-:W-:-:S05]  /*1250*/  IADD3 R26, P1, PT, R26, 0xe0, RZ ;  /* 0x000000e01a1a7810 */ /* 0x001fca0007f3e0ff */
[----:B------:R-:W-:Y:S02]  /*1260*/  IMAD.X R27, RZ, RZ, R27, P1 ;  /* 0x000000ffff1b7224 */ /* 0x000fe400008e061b */
[----:B--2---:R-:W-:-:S08]  /*1270*/  DMUL R4, R4, R8 ;  /* 0x0000000804047228 */ /* 0x004fd00000000000 */
[-C--:B------:R-:W-:Y:S02]  /*1280*/  DFMA R20, R24, R4.reuse, R20 ;  /* 0x000000041814722b */ /* 0x080fe40000000014 */
[-C--:B------:R-:W-:Y:S02]  /*1290*/  DFMA R32, R22, R4.reuse, R32 ;  /* 0x000000041620722b */ /* 0x080fe40000000020 */
[----:B------:R-:W-:Y:S01]  /*12a0*/  DFMA R18, R16, R4, R18 ;  /* 0x000000041012722b */ /* 0x000fe20000000012 */
[----:B------:R-:W-:Y:S10]  /*12b0*/  @P0 BRA `(.L_x_20) ;  /* 0xffffffec00e80947 */ /* 0x000ff4000383ffff */
.L_x_3:
[----:B------:R-:W-:Y:S05]  /*12c0*/  BSYNC.RECONVERGENT B2 ;  /* 0x0000000000027941 */ /* 0x000fea0003800200 */
.L_x_2:
[----:B------:R-:W-:-:S13]  /*12d0*/  LOP3.LUT P0, R0, R37, 0x3, RZ, 0xc0, !PT ;  /* 0x0000000325007812 */ /* 0x000fda000780c0ff */
[----:B------:R-:W-:Y:S05]  /*12e0*/  @!P0 BRA `(.L_x_1) ;  /* 0x0000000c00308947 */ /* 0x000fea0003800000 */
[----:B------:R-:W-:Y:S01]  /*12f0*/  ISETP.NE.AND P0, PT, R0, 0x1, PT ;  /* 0x000000010000780c */ /* 0x000fe20003f05270 */
[----:B------:R-:W-:-:S12]  /*1300*/  BSSY.RECONVERGENT B2, `(.L_x_21) ;  /* 0x0000085000027945 */ /* 0x000fd80003800200 */
[----:B------:R-:W-:Y:S05]  /*1310*/  @!P0 BRA `(.L_x_22) ;  /* 0x00000008000c8947 */ /* 0x000fea0003800000 */
[----:B------:R-:W0:Y:S02]  /*1320*/  LDC.64 R34, c[0x0][0x380] ;  /* 0x0000e000ff227b82 */ /* 0x000e240000000a00 */
[----:B0-----:R-:W-:-:S05]  /*1330*/  IMAD.WIDE.U32 R34, R2, 0x38, R34 ;  /* 0x0000003802227825 */ /* 0x001fca00078e0022 */
[----:B------:R-:W2:Y:S04]  /*1340*/  LDG.E.64 R28, desc[UR6][R34.64+0x8] ;  /* 0x00000806221c7981 */ /* 0x000ea8000c1e1b00 */
[----:B------:R-:W3:Y:S04]  /*1350*/  LDG.E.64 R30, desc[UR6][R34.64] ;  /* 0x00000006221e7981 */ /* 0x000ee8000c1e1b00 */
[----:B------:R-:W4:Y:S01]  /*1360*/  LDG.E.64 R26, desc[UR6][R34.64+0x10] ;  /* 0x00001006221a7981 */ /* 0x000f22000c1e1b00 */
[----:B------:R-:W-:Y:S01]  /*1370*/  UMOV UR4, 0xd2f1a9fc ;  /* 0xd2f1a9fc00047882 */ /* 0x000fe20000000000 */
[----:B------:R-:W-:Y:S01]  /*1380*/  UMOV UR5, 0x3f50624d ;  /* 0x3f50624d00057882 */ /* 0x000fe20000000000 */
[----:B------:R-:W-:Y:S01]  /*1390*/  IMAD.MOV.U32 R16, RZ, RZ, 0x0 ;  /* 0x00000000ff107424 */ /* 0x000fe200078e00ff */
[----:B------:R-:W-:Y:S01]  /*13a0*/  BSSY.RECONVERGENT B3, `(.L_x_23) ;  /* 0x0000020000037945 */ /* 0x000fe20003800200 */
[----:B------:R-:W-:Y:S01]  /*13b0*/  IMAD.MOV.U32 R17, RZ, RZ, 0x3fd80000 ;  /* 0x3fd80000ff117424 */ /* 0x000fe200078e00ff */
        /* <DEDUP_REMOVED lines=8> */
[----:B------:R-:W-:-:S04]  /*1440*/  IADD3 R4, PT, PT, R9, -0x3500000, RZ ;  /* 0xfcb0000009047810 */ /* 0x000fc80007ffe0ff */
[----:B------:R-:W-:Y:S02]  /*1450*/  ISETP.GE.U32.AND P0, PT, R4, 0x7ca00000, PT ;  /* 0x7ca000000400780c */ /* 0x000fe40003f06070 */
[----:B0-----:R-:W-:-:S08]  /*1460*/  DMUL R6, R4, R4 ;  /* 0x0000000404067228 */ /* 0x001fd00000000000 */
[----:B------:R-:W-:-:S08]  /*1470*/  DFMA R6, R8, -R6, 1 ;  /* 0x3ff000000806742b */ /* 0x000fd00000000806 */
[----:B------:R-:W-:Y:S02]  /*1480*/  DFMA R16, R6, R16, 0.5 ;  /* 0x3fe000000610742b */ /* 0x000fe40000000010 */
[----:B------:R-:W-:-:S08]  /*1490*/  DMUL R6, R4, R6 ;  /* 0x0000000604067228 */ /* 0x000fd00000000000 */
[----:B------:R-:W-:-:S08]  /*14a0*/  DFMA R38, R16, R6, R4 ;  /* 0x000000061026722b */ /* 0x000fd00000000004 */
        /* <DEDUP_REMOVED lines=15> */
.L_x_24:
[----:B------:R-:W-:Y:S05]  /*15a0*/  BSYNC.RECONVERGENT B3 ;  /* 0x0000000000037941 */ /* 0x000fea0003800200 */
.L_x_23:
        /* <DEDUP_REMOVED lines=17> */
.L_x_26:
[----:B------:R-:W-:Y:S05]  /*16c0*/  BSYNC.RECONVERGENT B3 ;  /* 0x0000000000037941 */ /* 0x000fea0003800200 */
.L_x_25:
        /* <DEDUP_REMOVED lines=20> */
[----:B------:R-:W-:-:S03]  /*1810*/  DFMA R20, R30, R6, R20 ;  /* 0x000000061e14722b */ /* 0x000fc60000000014 */
[----:B0-----:R-:W-:Y:S02]  /*1820*/  DMUL R28, R4, R4 ;  /* 0x00000004041c7228 */ /* 0x001fe40000000000 */
[----:B------:R-:W-:Y:S01]  /*1830*/  DFMA R18, R26, R6, R18 ;  /* 0x000000061a12722b */ /* 0x000fe20000000012 */
[----:B------:R-:W-:Y:S01]  /*1840*/  MOV R6, 0x0 ;  /* 0x0000000000067802 */ /* 0x000fe20000000f00 */
[----:B------:R-:W-:-:S04]  /*1850*/  IMAD.MOV.U32 R7, RZ, RZ, 0x3fd80000 ;  /* 0x3fd80000ff077424 */ /* 0x000fc800078e00ff */
        /* <DEDUP_REMOVED lines=20> */
.L_x_28:
[----:B------:R-:W-:Y:S05]  /*19a0*/  BSYNC.RECONVERGENT B3 ;  /* 0x0000000000037941 */ /* 0x000fea0003800200 */
.L_x_27:
        /* <DEDUP_REMOVED lines=17> */
.L_x_30:
[----:B------:R-:W-:Y:S05]  /*1ac0*/  BSYNC.RECONVERGENT B3 ;  /* 0x0000000000037941 */ /* 0x000fea0003800200 */
.L_x_29:
[----:B------:R-:W2:Y:S01]  /*1ad0*/  LDG.E.64 R34, desc[UR6][R34.64+0x68] ;  /* 0x0000680622227981 */ /* 0x000ea2000c1e1b00 */
[----:B------:R-:W-:Y:S01]  /*1ae0*/  DMUL R4, R6, R6 ;  /* 0x0000000606047228 */ /* 0x000fe20000000000 */
[----:B------:R-:W-:-:S07]  /*1af0*/  VIADD R2, R2, 0x2 ;  /* 0x0000000202027836 */ /* 0x000fce0000000000 */
[----:B------:R-:W-:-:S08]  /*1b00*/  DMUL R4, R4, R6 ;  /* 0x0000000604047228 */ /* 0x000fd00000000000 */
[----:B--2---:R-:W-:-:S08]  /*1b10*/  DMUL R4, R4, R34 ;  /* 0x0000002204047228 */ /* 0x004fd00000000000 */
[-C--:B------:R-:W-:Y:S02]  /*1b20*/  DFMA R20, R24, R4.reuse, R20 ;  /* 0x000000041814722b */ /* 0x080fe40000000014 */
[-C--:B------:R-:W-:Y:S02]  /*1b30*/  DFMA R32, R22, R4.reuse, R32 ;  /* 0x000000041620722b */ /* 0x080fe40000000020 */
[----:B------:R-:W-:-:S11]  /*1b40*/  DFMA R18, R16, R4, R18 ;  /* 0x000000041012722b */ /* 0x000fd60000000012 */
.L_x_22:
[----:B------:R-:W-:Y:S05]  /*1b50*/  BSYNC.RECONVERGENT B2 ;  /* 0x0000000000027941 */ /* 0x000fea0003800200 */
.L_x_21:
[----:B------:R-:W-:-:S04]  /*1b60*/  LOP3.LUT R0, R37, 0x1, RZ, 0xc0, !PT ;  /* 0x0000000125007812 */ /* 0x000fc800078ec0ff */
[----:B------:R-:W-:-:S13]  /*1b70*/  ISETP.NE.U32.AND P0, PT, R0, 0x1, PT ;  /* 0x000000010000780c */ /* 0x000fda0003f05070 */
[----:B------:R-:W-:Y:S05]  /*1b80*/  @P0 BRA `(.L_x_1) ;  /* 0x0000000400080947 */ /* 0x000fea0003800000 */
[----:B------:R-:W0:Y:S02]  /*1b90*/  LDC.64 R26, c[0x0][0x380] ;  /* 0x0000e000ff1a7b82 */ /* 0x000e240000000a00 */
[----:B0-----:R-:W-:-:S05]  /*1ba0*/  IMAD.WIDE.U32 R26, R2, 0x38, R26 ;  /* 0x00000038021a7825 */ /* 0x001fca00078e001a */
[----:B------:R-:W2:Y:S04]  /*1bb0*/  LDG.E.64 R22, desc[UR6][R26.64+0x8] ;  /* 0x000008061a167981 */ /* 0x000ea8000c1e1b00 */
[----:B------:R-:W3:Y:S04]  /*1bc0*/  LDG.E.64 R24, desc[UR6][R26.64] ;  /* 0x000000061a187981 */ /* 0x000ee8000c1e1b00 */
[----:B------:R-:W4:Y:S01]  /*1bd0*/  LDG.E.64 R16, desc[UR6][R26.64+0x10] ;  /* 0x000010061a107981 */ /* 0x000f22000c1e1b00 */
[----:B------:R-:W-:Y:S01]  /*1be0*/  UMOV UR4, 0xd2f1a9fc ;  /* 0xd2f1a9fc00047882 */ /* 0x000fe20000000000 */
[----:B------:R-:W-:Y:S01]  /*1bf0*/  UMOV UR5, 0x3f50624d ;  /* 0x3f50624d00057882 */ /* 0x000fe20000000000 */
[----:B------:R-:W-:Y:S01]  /*1c00*/  MOV R6, 0x0 ;  /* 0x0000000000067802 */ /* 0x000fe20000000f00 */
[----:B------:R-:W-:Y:S01]  /*1c10*/  IMAD.MOV.U32 R7, RZ, RZ, 0x3fd80000 ;  /* 0x3fd80000ff077424 */ /* 0x000fe200078e00ff */
        /* <DEDUP_REMOVED lines=15> */
[----:B------:R-:W-:-:S08]  /*1d10*/  DFMA R38, R6, R2, R4 ;  /* 0x000000020626722b */ /* 0x000fd00000000004 */
[----:B------:R-:W-:Y:S02]  /*1d20*/  DMUL R28, R8, R38 ;  /* 0x00000026081c7228 */ /* 0x000fe40000000000 */
[----:B------:R-:W-:Y:S01]  /*1d30*/  VIADD R3, R39, 0xfff00000 ;  /* 0xfff0000027037836 */ /* 0x000fe20000000000 */
[----:B------:R-:W-:-:S05]  /*1d40*/  MOV R2, R38 ;  /* 0x0000002600027202 */ /* 0x000fca0000000f00 */
        /* <DEDUP_REMOVED lines=12> */
.L_x_32:
[----:B------:R-:W-:Y:S05]  /*1e10*/  BSYNC.RECONVERGENT B2 ;  /* 0x0000000000027941 */ /* 0x000fea0003800200 */
.L_x_31:
        /* <DEDUP_REMOVED lines=17> */
.L_x_34:
[----:B------:R-:W-:Y:S05]  /*1f30*/  BSYNC.RECONVERGENT B2 ;  /* 0x0000000000027941 */ /* 0x000fea0003800200 */
.L_x_33:
[----:B------:R-:W2:Y:S01]  /*1f40*/  LDG.E.64 R26, desc[UR6][R26.64+0x30] ;  /* 0x000030061a1a7981 */ /* 0x000ea2000c1e1b00 */
[----:B------:R-:W-:-:S08]  /*1f50*/  DMUL R4, R2, R2 ;  /* 0x0000000202047228 */ /* 0x000fd00000000000 */
[----:B------:R-:W-:-:S08]  /*1f60*/  DMUL R4, R4, R2 ;  /* 0x0000000204047228 */ /* 0x000fd00000000000 */
[----:B--2---:R-:W-:-:S08]  /*1f70*/  DMUL R4, R4, R26 ;  /* 0x0000001a04047228 */ /* 0x004fd00000000000 */
[-C--:B------:R-:W-:Y:S02]  /*1f80*/  DFMA R20, R24, R4.reuse, R20 ;  /* 0x000000041814722b */ /* 0x080fe40000000014 */
[-C--:B------:R-:W-:Y:S02]  /*1f90*/  DFMA R32, R22, R4.reuse, R32 ;  /* 0x000000041620722b */ /* 0x080fe40000000020 */
[----:B------:R-:W-:-:S11]  /*1fa0*/  DFMA R18, R16, R4, R18 ;  /* 0x000000041012722b */ /* 0x000fd60000000012 */
.L_x_1:
[----:B------:R-:W-:Y:S05]  /*1fb0*/  BSYNC.RECONVERGENT B0 ;  /* 0x0000000000007941 */ /* 0x000fea0003800200 */
.L_x_0:
[----:B------:R-:W0:Y:S01]  /*1fc0*/  LDCU UR4, c[0x0][0x388] ;  /* 0x00007100ff0477ac */ /* 0x000e220008000800 */
[----:B------:R-:W-:Y:S01]  /*1fd0*/  BSSY.RECONVERGENT B0, `(.L_x_35) ;  /* 0x000004a000007945 */ /* 0x000fe20003800200 */
[----:B0-----:R-:W-:-:S13]  /*1fe0*/  ISETP.GE.AND P0, PT, R37, UR4, PT ;  /* 0x0000000425007c0c */ /* 0x001fda000bf06270 */
[----:B------:R-:W-:Y:S05]  /*1ff0*/  @P0 BRA `(.L_x_36) ;  /* 0x00000004001c0947 */ /* 0x000fea0003800000 */
[----:B------:R-:W-:Y:S01]  /*2000*/  ISETP.NE.AND P0, PT, R37, R40, PT ;  /* 0x000000282500720c */ /* 0x000fe20003f05270 */
        /* <DEDUP_REMOVED lines=40> */
[----:B------:R-:W-:Y:S01]  /*2290*/  IMAD.MOV.U32 R6, RZ, RZ, R4 ;  /* 0x000000ffff067224 */ /* 0x000fe200078e0004 */
[----:B------:R-:W-:-:S07]  /*22a0*/  MOV R7, R3 ;  /* 0x0000000300077202 */ /* 0x000fce0000000f00 */
.L_x_40:
[----:B------:R-:W-:Y:S05]  /*22b0*/  BSYNC.RECONVERGENT B3 ;  /* 0x0000000000037941 */ /* 0x000fea0003800200 */
.L_x_39:
        /* <DEDUP_REMOVED lines=17> */
.L_x_42:
[----:B------:R-:W-:Y:S05]  /*23d0*/  BSYNC.RECONVERGENT B3 ;  /* 0x0000000000037941 */ /* 0x000fea0003800200 */
.L_x_41:
[----:B------:R-:W2:Y:S01]  /*23e0*/  LDG.E.64 R26, desc[UR6][R26.64+0x30] ;  /* 0x000030061a1a7981 */ /* 0x000ea2000c1e1b00 */
[----:B------:R-:W-:-:S08]  /*23f0*/  DMUL R4, R2, R2 ;  /* 0x0000000202047228 */ /* 0x000fd00000000000 */
[----:B------:R-:W-:-:S08]  /*2400*/  DMUL R4, R4, R2 ;  /* 0x0000000204047228 */ /* 0x000fd00000000000 */
[----:B--2---:R-:W-:-:S08]  /*2410*/  DMUL R4, R4, R26 ;  /* 0x0000001a04047228 */ /* 0x004fd00000000000 */
[-C--:B------:R-:W-:Y:S02]  /*2420*/  DFMA R20, R24, R4.reuse, R20 ;  /* 0x000000041814722b */ /* 0x080fe40000000014 */
[-C--:B------:R-:W-:Y:S02]  /*2430*/  DFMA R32, R22, R4.reuse, R32 ;  /* 0x000000041620722b */ /* 0x080fe40000000020 */
[----:B------:R-:W-:-:S11]  /*2440*/  DFMA R18, R16, R4, R18 ;  /* 0x000000041012722b */ /* 0x000fd60000000012 */
.L_x_38:
[----:B------:R-:W-:Y:S05]  /*2450*/  BSYNC.RECONVERGENT B2 ;  /* 0x0000000000027941 */ /* 0x000fea0003800200 */
.L_x_37:
[----:B------:R-:W-:-:S07]  /*2460*/  IADD3 R37, PT, PT, R37, 0x1, RZ ;  /* 0x0000000125257810 */ /* 0x000fce0007ffe0ff */
.L_x_36:
[----:B------:R-:W-:Y:S05]  /*2470*/  BSYNC.RECONVERGENT B0 ;  /* 0x0000000000007941 */ /* 0x000fea0003800200 */
.L_x_35:
[----:B------:R-:W0:Y:S01]  /*2480*/  LDCU UR4, c[0x0][0x388] ;  /* 0x00007100ff0477ac */ /* 0x000e220008000800 */
[----:B------:R-:W-:Y:S01]  /*2490*/  BSSY.RECONVERGENT B0, `(.L_x_43) ;  /* 0x00001e1000007945 */ /* 0x000fe20003800200 */
[----:B0-----:R-:W-:-:S13]  /*24a0*/  ISETP.GE.AND P0, PT, R37, UR4, PT ;  /* 0x0000000425007c0c */ /* 0x001fda000bf06270 */
[----:B------:R-:W-:Y:S05]  /*24b0*/  @P0 BRA `(.L_x_44) ;  /* 0x0000001c00780947 */ /* 0x000fea0003800000 */
[C---:B------:R-:W-:Y:S01]  /*24c0*/  VIADD R0, R37.reuse, -UR4 ;  /* 0x8000000425007c36 */ /* 0x040fe20008000000 */
[----:B------:R-:W-:Y:S01]  /*24d0*/  BSSY.RECONVERGENT B2, `(.L_x_45) ;  /* 0x0000110000027945 */ /* 0x000fe20003800200 */
[----:B------:R-:W-:-:S03]  /*24e0*/  IADD3 R2, PT, PT, -R37, UR4, RZ ;  /* 0x0000000425027c10 */ /* 0x000fc6000fffe1ff */
[----:B------:R-:W-:-:S13]  /*24f0*/  ISETP.GT.U32.AND P0, PT, R0, -0x4, PT ;  /* 0xfffffffc0000780c */ /* 0x000fda0003f04070 */
[----:B------:R-:W-:Y:S05]  /*2500*/  @P0 BRA `(.L_x_46) ;  /* 0x0000001000300947 */ /* 0x000fea0003800000 */
[----:B------:R-:W0:Y:S01]  /*2510*/  LDC.64 R4, c[0x0][0x380] ;  /* 0x0000e000ff047b82 */ /* 0x000e220000000a00 */
[----:B------:R-:W-:-:S05]  /*2520*/  LOP3.LUT R0, R2, 0xfffffffc, RZ, 0xc0, !PT ;  /* 0xfffffffc02007812 */ /* 0x000fca00078ec0ff */
[----:B------:R-:W-:Y:S02]  /*2530*/  IMAD.MOV R0, RZ, RZ, -R0 ;  /* 0x000000ffff007224 */ /* 0x000fe400078e0a00 */
[----:B0-----:R-:W-:-:S03]  /*2540*/  IMAD.WIDE.U32 R4, R37, 0x38, R4 ;  /* 0x0000003825047825 */ /* 0x001fc600078e0004 */
[----:B------:R-:W-:-:S04]  /*2550*/  IADD3 R16, P0, PT, R4, 0x70, RZ ;  /* 0x0000007004107810 */ /* 0x000fc80007f1e0ff */
[----:B------:R-:W-:-:S09]  /*2560*/  IADD3.X R17, PT, PT, RZ, R5, RZ, P0, !PT ;  /* 0x00000005ff117210 */ /* 0x000fd200007fe4ff */
.L_x_63:
        /* <DEDUP_REMOVED lines=38> */
.L_x_48:
[----:B------:R-:W-:Y:S05]  /*27d0*/  BSYNC.RECONVERGENT B3 ;  /* 0x0000000000037941 */ /* 0x000fea0003800200 */
.L_x_47:
        /* <DEDUP_REMOVED lines=17> */
.L_x_50:
[----:B------:R-:W-:Y:S05]  /*28f0*/  BSYNC.RECONVERGENT B3 ;  /* 0x0000000000037941 */ /* 0x000fea0003800200 */
.L_x_49:
        /* <DEDUP_REMOVED lines=45> */
.L_x_52:
[----:B------:R-:W-:Y:S05]  /*2bd0*/  BSYNC.RECONVERGENT B3 ;  /* 0x0000000000037941 */ /* 0x000fea0003800200 */
.L_x_51:
        /* <DEDUP_REMOVED lines=17> */
.L_x_54:
[----:B------:R-:W-:Y:S05]  /*2cf0*/  BSYNC.RECONVERGENT B3 ;  /* 0x0000000000037941 */ /* 0x000fea0003800200 */
.L_x_53:
        /* <DEDUP_REMOVED lines=45> */
.L_x_56:
[----:B------:R-:W-:Y:S05]  /*2fd0*/  BSYNC.RECONVERGENT B3 ;  /* 0x0000000000037941 */ /* 0x000fea0003800200 */
.L_x_55:
        /* <DEDUP_REMOVED lines=17> */
.L_x_58:
[----:B------:R-:W-:Y:S05]  /*30f0*/  BSYNC.RECONVERGENT B3 ;  /* 0x0000000000037941 */ /* 0x000fea0003800200 */
.L_x_57:
        /* <DEDUP_REMOVED lines=23> */
[----:B------:R-:W-:Y:S01]  /*3270*/  IMAD.MOV.U32 R18, RZ, RZ, 0x0 ;  /* 0x00000000ff127424 */ /* 0x000fe200078e00ff */
[----:B------:R-:W-:-:S06]  /*3280*/  MOV R19, 0x3fd80000 ;  /* 0x3fd8000000137802 */ /* 0x000fcc0000000f00 */
        /* <DEDUP_REMOVED lines=20> */
.L_x_60:
[----:B------:R-:W-:Y:S05]  /*33d0*/  BSYNC.RECONVERGENT B3 ;  /* 0x0000000000037941 */ /* 0x000fea0003800200 */
.L_x_59:
        /* <DEDUP_REMOVED lines=17> */
.L_x_62:
[----:B------:R-:W-:Y:S05]  /*34f0*/  BSYNC.RECONVERGENT B3 ;  /* 0x0000000000037941 */ /* 0x000fea0003800200 */
.L_x_61:
[----:B------:R0:W2:Y:S01]  /*3500*/  LDG.E.64 R8, desc[UR6][R16.64+0x68] ;  /* 0x0000680610087981 */ /* 0x0000a2000c1e1b00 */
[----:B------:R-:W-:Y:S01]  /*3510*/  DMUL R4, R6, R6 ;  /* 0x0000000606047228 */ /* 0x000fe20000000000 */
[----:B------:R-:W-:Y:S01]  /*3520*/  IADD3 R0, PT, PT, R0, 0x4, RZ ;  /* 0x0000000400007810 */ /* 0x000fe20007ffe0ff */
[----:B------:R-:W-:-:S03]  /*3530*/  VIADD R37, R37, 0x4 ;  /* 0x0000000425257836 */ /* 0x000fc60000000000 */
[----:B------:R-:W-:-:S03]  /*3540*/  ISETP.NE.AND P0, PT, R0, RZ, PT ;  /* 0x000000ff0000720c */ /* 0x000fc60003f05270 */
        /* <DEDUP_REMOVED lines=8> */
.L_x_46:
[----:B------:R-:W-:Y:S05]  /*35d0*/  BSYNC.RECONVERGENT B2 ;  /* 0x0000000000027941 */ /* 0x000fea0003800200 */
.L_x_45:
        /* <DEDUP_REMOVED lines=45> */
.L_x_67:
[----:B------:R-:W-:Y:S05]  /*38b0*/  BSYNC.RECONVERGENT B3 ;  /* 0x0000000000037941 */ /* 0x000fea0003800200 */
.L_x_66:
        /* <DEDUP_REMOVED lines=17> */
.L_x_69:
[----:B------:R-:W-:Y:S05]  /*39d0*/  BSYNC.RECONVERGENT B3 ;  /* 0x0000000000037941 */ /* 0x000fea0003800200 */
.L_x_68:
        /* <DEDUP_REMOVED lines=45> */
.L_x_71:
[----:B------:R-:W-:Y:S05]  /*3cb0*/  BSYNC.RECONVERGENT B3 ;  /* 0x0000000000037941 */ /* 0x000fea0003800200 */
.L_x_70:
        /* <DEDUP_REMOVED lines=17> */
.L_x_73:
[----:B------:R-:W-:Y:S05]  /*3dd0*/  BSYNC.RECONVERGENT B3 ;  /* 0x0000000000037941 */ /* 0x000fea0003800200 */
.L_x_72:
        /* <DEDUP_REMOVED lines=8> */
.L_x_65:
[----:B------:R-:W-:Y:S05]  /*3e60*/  BSYNC.RECONVERGENT B2 ;  /* 0x0000000000027941 */ /* 0x000fea0003800200 */
.L_x_64:
        /* <DEDUP_REMOVED lines=10> */
[----:B------:R-:W-:Y:S01]  /*3f10*/  BSSY.RECONVERGENT B2, `(.L_x_74) ;  /* 0x0000020000027945 */ /* 0x000fe20003800200 */
[----:B--2--5:R-:W-:-:S02]  /*3f20*/  DADD R12, -R12, R4 ;  /* 0x000000000c0c7229 */ /* 0x024fc40000000104 */
[----:B---3--:R-:W-:-:S06]  /*3f30*/  DADD R14, -R14, R2 ;  /* 0x000000000e0e7229 */ /* 0x008fcc0000000102 */
[----:B------:R-:W-:Y:S02]  /*3f40*/  DMUL R2, R12, R12 ;  /* 0x0000000c0c027228 */ /* 0x000fe40000000000 */
[----:B----4-:R-:W-:Y:S01]  /*3f50*/  DADD R10, -R10, R6 ;  /* 0x000000000a0a7229 */ /* 0x010fe20000000106 */
[----:B------:R-:W-:Y:S01]  /*3f60*/  MOV R6, 0x0 ;  /* 0x0000000000067802 */ /* 0x000fe20000000f00 */
[----:B------:R-:W-:-:S04]  /*3f70*/  IMAD.MOV.U32 R7, RZ, RZ, 0x3fd80000 ;  /* 0x3fd80000ff077424 */ /* 0x000fc800078e00ff */
        /* <DEDUP_REMOVED lines=25> */
.L_x_75:
[----:B------:R-:W-:Y:S05]  /*4110*/  BSYNC.RECONVERGENT B2 ;  /* 0x0000000000027941 */ /* 0x000fea0003800200 */
.L_x_74:
        /* <DEDUP_REMOVED lines=12> */
[----:B------:R-:W-:Y:S02]  /*41e0*/  MOV R4, 0x4210 ;  /* 0x0000421000047802 */ /* 0x000fe40000000f00 */
[----:B------:R-:W-:-:S07]  /*41f0*/  IADD3 R6, PT, PT, R6, -0x100000, RZ ;  /* 0xfff0000006067810 */ /* 0x000fce0007ffe0ff */
[----:B------:R-:W-:Y:S05]  /*4200*/  CALL.REL.NOINC `($__internal_0_$__cuda_sm20_dblrcp_rn_slowpath_v3) ;  /* 0x0000000000507944 */ /* 0x000fea0003c00000 */
[----:B------:R-:W-:-:S07]  /*4210*/  IMAD.MOV.U32 R7, RZ, RZ, R3 ;  /* 0x000000ffff077224 */ /* 0x000fce00078e0003 */
.L_x_77:
[----:B------:R-:W-:Y:S05]  /*4220*/  BSYNC.RECONVERGENT B2 ;  /* 0x0000000000027941 */ /* 0x000fea0003800200 */
.L_x_76:
[----:B------:R-:W2:Y:S01]  /*4230*/  LDG.E.64 R16, desc[UR6][R16.64+0x30] ;  /* 0x0000300610107981 */ /* 0x000ea2000c1e1b00 */
[----:B------:R-:W-:-:S08]  /*4240*/  DMUL R2, R6, R6 ;  /* 0x0000000606027228 */ /* 0x000fd00000000000 */
[----:B------:R-:W-:-:S08]  /*4250*/  DMUL R2, R2, R6 ;  /* 0x0000000602027228 */ /* 0x000fd00000000000 */
[----:B--2---:R-:W-:-:S08]  /*4260*/  DMUL R2, R2, R16 ;  /* 0x0000001002027228 */ /* 0x004fd00000000000 */
[-C--:B------:R-:W-:Y:S02]  /*4270*/  DFMA R20, R14, R2.reuse, R20 ;  /* 0x000000020e14722b */ /* 0x080fe40000000014 */
[-C--:B------:R-:W-:Y:S02]  /*4280*/  DFMA R32, R12, R2.reuse, R32 ;  /* 0x000000020c20722b */ /* 0x080fe40000000020 */
[----:B------:R-:W-:-:S11]  /*4290*/  DFMA R18, R10, R2, R18 ;  /* 0x000000020a12722b */ /* 0x000fd60000000012 */
.L_x_44:
[----:B------:R-:W-:Y:S05]  /*42a0*/  BSYNC.RECONVERGENT B0 ;  /* 0x0000000000007941 */ /* 0x000fea0003800200 */
.L_x_43:
[----:B------:R-:W0:Y:S08]  /*42b0*/  LDC.64 R2, c[0x0][0x390] ;  /* 0x0000e400ff027b82 */ /* 0x000e300000000a00 */
[----:B------:R-:W1:Y:S08]  /*42c0*/  LDC.64 R4, c[0x0][0x398] ;  /* 0x0000e600ff047b82 */ /* 0x000e700000000a00 */
[----:B------:R-:W2:Y:S01]  /*42d0*/  LDC.64 R6, c[0x0][0x3a0] ;  /* 0x0000e800ff067b82 */ /* 0x000ea20000000a00 */
[----:B0-----:R-:W-:-:S05]  /*42e0*/  IMAD.WIDE R2, R40, 0x8, R2 ;  /* 0x0000000828027825 */ /* 0x001fca00078e0202 */
[----:B------:R-:W-:Y:S01]  /*42f0*/  STG.E.64 desc[UR6][R2.64], R20 ;  /* 0x0000001402007986 */ /* 0x000fe2000c101b06 */
[----:B-1----:R-:W-:-:S05]  /*4300*/  IMAD.WIDE R4, R40, 0x8, R4 ;  /* 0x0000000828047825 */ /* 0x002fca00078e0204 */
[----:B------:R-:W-:Y:S01]  /*4310*/  STG.E.64 desc[UR6][R4.64], R32 ;  /* 0x0000002004007986 */ /* 0x000fe2000c101b06 */
[----:B--2---:R-:W-:-:S05]  /*4320*/  IMAD.WIDE R40, R40, 0x8, R6 ;  /* 0x0000000828287825 */ /* 0x004fca00078e0206 */
[----:B------:R-:W-:Y:S01]  /*4330*/  STG.E.64 desc[UR6][R40.64], R18 ;  /* 0x0000001228007986 */ /* 0x000fe2000c101b06 */
[----:B------:R-:W-:Y:S05]  /*4340*/  EXIT ;  /* 0x000000000000794d */ /* 0x000fea0003800000 */
        .weak           $__internal_0_$__cuda_sm20_dblrcp_rn_slowpath_v3
        .type           $__internal_0_$__cuda_sm20_dblrcp_rn_slowpath_v3,@function
        .size           $__internal_0_$__cuda_sm20_dblrcp_rn_slowpath_v3,($__internal_1_$__cuda_sm20_dsqrt_rn_f64_mediumpath_v1 - $__internal_0_$__cuda_sm20_dblrcp_rn_slowpath_v3)
$__internal_0_$__cuda_sm20_dblrcp_rn_slowpath_v3:
[----:B------:R-:W-:Y:S01]  /*4350*/  IMAD.MOV.U32 R9, RZ, RZ, R3 ;  /* 0x000000ffff097224 */ /* 0x000fe200078e0003 */
[----:B------:R-:W-:Y:S05]  /*4360*/  BSSY.RECONVERGENT B1, `(.L_x_78) ;  /* 0x0000023000017945 */ /* 0x000fea0003800200 */
[----:B------:R-:W-:-:S14]  /*4370*/  DSETP.GTU.AND P0, PT, |R8|, +INF , PT ;  /* 0x7ff000000800742a */ /* 0x000fdc0003f0c200 */
[----:B------:R-:W-:Y:S05]  /*4380*/  @P0 BRA `(.L_x_79) ;  /* 0x0000000000780947 */ /* 0x000fea0003800000 */
[----:B------:R-:W-:-:S04]  /*4390*/  LOP3.LUT R3, R3, 0x7fffffff, RZ, 0xc0, !PT ;  /* 0x7fffffff03037812 */ /* 0x000fc800078ec0ff */
[----:B------:R-:W-:-:S04]  /*43a0*/  IADD3 R5, PT, PT, R3, -0x1, RZ ;  /* 0xffffffff03057810 */ /* 0x000fc80007ffe0ff */
[----:B------:R-:W-:-:S13]  /*43b0*/  ISETP.GE.U32.AND P0, PT, R5, 0x7fefffff, PT ;  /* 0x7fefffff0500780c */ /* 0x000fda0003f06070 */
[----:B------:R-:W-:Y:S01]  /*43c0*/  @P0 LOP3.LUT R39, R9, 0x7ff00000, RZ, 0x3c, !PT ;  /* 0x7ff0000009270812 */ /* 0x000fe200078e3cff */
[----:B------:R-:W-:Y:S01]  /*43d0*/  @P0 IMAD.MOV.U32 R38, RZ, RZ, RZ ;  /* 0x000000ffff260224 */ /* 0x000fe200078e00ff */
[----:B------:R-:W-:Y:S06]  /*43e0*/  @P0 BRA `(.L_x_80) ;  /* 0x0000000000680947 */ /* 0x000fec0003800000 */
[----:B------:R-:W-:-:S13]  /*43f0*/  ISETP.GE.U32.AND P0, PT, R3, 0x1000001, PT ;  /* 0x010000010300780c */ /* 0x000fda0003f06070 */
[----:B------:R-:W-:Y:S05]  /*4400*/  @!P0 BRA `(.L_x_81) ;  /* 0x0000000000348947 */ /* 0x000fea0003800000 */
[----:B------:R-:W-:Y:S01]  /*4410*/  VIADD R39, R9, 0xc0200000 ;  /* 0xc020000009277836 */ /* 0x000fe20000000000 */
[----:B------:R-:W-:-:S03]  /*4420*/  MOV R38, R8 ;  /* 0x0000000800267202 */ /* 0x000fc60000000f00 */
[----:B------:R-:W0:Y:S03]  /*4430*/  MUFU.RCP64H R7, R39 ;  /* 0x0000002700077308 */ /* 0x000e260000001800 */
[----:B0-----:R-:W-:-:S08]  /*4440*/  DFMA R42, -R38, R6, 1 ;  /* 0x3ff00000262a742b */ /* 0x001fd00000000106 */
[----:B------:R-:W-:-:S08]  /*4450*/  DFMA R42, R42, R42, R42 ;  /* 0x0000002a2a2a722b */ /* 0x000fd0000000002a */
[----:B------:R-:W-:-:S08]  /*4460*/  DFMA R42, R6, R42, R6 ;  /* 0x0000002a062a722b */ /* 0x000fd00000000006 */
[----:B------:R-:W-:-:S08]  /*4470*/  DFMA R6, -R38, R42, 1 ;  /* 0x3ff000002606742b */ /* 0x000fd0000000012a */
[----:B------:R-:W-:-:S08]  /*4480*/  DFMA R6, R42, R6, R42 ;  /* 0x000000062a06722b */ /* 0x000fd0000000002a */
[----:B------:R-:W-:-:S08]  /*4490*/  DMUL R6, R6, 2.2250738585072013831e-308 ;  /* 0x0010000006067828 */ /* 0x000fd00000000000 */
[----:B------:R-:W-:-:S08]  /*44a0*/  DFMA R8, -R8, R6, 1 ;  /* 0x3ff000000808742b */ /* 0x000fd00000000106 */
[----:B------:R-:W-:-:S08]  /*44b0*/  DFMA R8, R8, R8, R8 ;  /* 0x000000080808722b */ /* 0x000fd00000000008 */
[----:B------:R-:W-:Y:S01]  /*44c0*/  DFMA R38, R6, R8, R6 ;  /* 0x000000080626722b */ /* 0x000fe20000000006 */
[----:B------:R-:W-:Y:S10]  /*44d0*/  BRA `(.L_x_80) ;  /* 0x00000000002c7947 */ /* 0x000ff40003800000 */
.L_x_81:
[----:B------:R-:W-:-:S06]  /*44e0*/  DMUL R8, R8, 8.11296384146066816958e+31 ;  /* 0x4690000008087828 */ /* 0x000fcc0000000000 */
[----:B------:R-:W0:Y:S02]  /*44f0*/  MUFU.RCP64H R7, R9 ;  /* 0x0000000900077308 */ /* 0x000e240000001800 */
[----:B0-----:R-:W-:-:S08]  /*4500*/  DFMA R38, -R8, R6, 1 ;  /* 0x3ff000000826742b */ /* 0x001fd00000000106 */
[----:B------:R-:W-:-:S08]  /*4510*/  DFMA R38, R38, R38, R38 ;  /* 0x000000262626722b */ /* 0x000fd00000000026 */
[----:B------:R-:W-:-:S08]  /*4520*/  DFMA R38, R6, R38, R6 ;  /* 0x000000260626722b */ /* 0x000fd00000000006 */
[----:B------:R-:W-:-:S08]  /*4530*/  DFMA R6, -R8, R38, 1 ;  /* 0x3ff000000806742b */ /* 0x000fd00000000126 */
[----:B------:R-:W-:-:S08]  /*4540*/  DFMA R6, R38, R6, R38 ;  /* 0x000000062606722b */ /* 0x000fd00000000026 */
[----:B------:R-:W-:Y:S01]  /*4550*/  DMUL R38, R6, 8.11296384146066816958e+31 ;  /* 0x4690000006267828 */ /* 0x000fe20000000000 */
[----:B------:R-:W-:Y:S10]  /*4560*/  BRA `(.L_x_80) ;  /* 0x0000000000087947 */ /* 0x000ff40003800000 */
.L_x_79:
[----:B------:R-:W-:Y:S01]  /*4570*/  LOP3.LUT R39, R9, 0x80000, RZ, 0xfc, !PT ;  /* 0x0008000009277812 */ /* 0x000fe200078efcff */
[----:B------:R-:W-:-:S07]  /*4580*/  IMAD.MOV.U32 R38, RZ, RZ, R8 ;  /* 0x000000ffff267224 */ /* 0x000fce00078e0008 */
.L_x_80:
[----:B------:R-:W-:Y:S05]  /*4590*/  BSYNC.RECONVERGENT B1 ;  /* 0x0000000000017941 */ /* 0x000fea0003800200 */
.L_x_78:
[----:B------:R-:W-:Y:S01]  /*45a0*/  IMAD.MOV.U32 R5, RZ, RZ, 0x0 ;  /* 0x00000000ff057424 */ /* 0x000fe200078e00ff */
[----:B------:R-:W-:Y:S01]  /*45b0*/  MOV R3, R39 ;  /* 0x0000002700037202 */ /* 0x000fe20000000f00 */
[----:B------:R-:W-:Y:S02]  /*45c0*/  IMAD.MOV.U32 R6, RZ, RZ, R38 ;  /* 0x000000ffff067224 */ /* 0x000fe400078e0026 */
[----:B------:R-:W-:Y:S05]  /*45d0*/  RET.REL.NODEC R4 `(_Z27compute_acceleration_kernelPK4BodyiPdS2_S2_) ;  /* 0xffffffb804887950 */ /* 0x000fea0003c3ffff */
        .weak           $__internal_1_$__cuda_sm20_dsqrt_rn_f64_mediumpath_v1
        .type           $__internal_1_$__cuda_sm20_dsqrt_rn_f64_mediumpath_v1,@function
        .size           $__internal_1_$__cuda_sm20_dsqrt_rn_f64_mediumpath_v1,(.L_x_88 - $__internal_1_$__cuda_sm20_dsqrt_rn_f64_mediumpath_v1)
$__internal_1_$__cuda_sm20_dsqrt_rn_f64_mediumpath_v1:
[----:B------:R-:W-:Y:S01]  /*45e0*/  ISETP.GE.U32.AND P0, PT, R4, -0x3400000, PT ;  /* 0xfcc000000400780c */ /* 0x000fe20003f06070 */
[----:B------:R-:W-:Y:S01]  /*45f0*/  BSSY.RECONVERGENT B1, `(.L_x_82) ;  /* 0x0000028000017945 */ /* 0x000fe20003800200 */
[----:B------:R-:W-:Y:S01]  /*4600*/  MOV R45, R9 ;  /* 0x00000009002d7202 */ /* 0x000fe20000000f00 */
[----:B------:R-:W-:Y:S01]  /*4610*/  IMAD.MOV.U32 R9, RZ, RZ, R7 ;  /* 0x000000ffff097224 */ /* 0x000fe200078e0007 */
[----:B------:R-:W-:Y:S01]  /*4620*/  MOV R7, R5 ;  /* 0x0000000500077202 */ /* 0x000fe20000000f00 */
[----:B------:R-:W-:Y:S02]  /*4630*/  IMAD.MOV.U32 R44, RZ, RZ, R36 ;  /* 0x000000ffff2c7224 */ /* 0x000fe400078e0024 */
[----:B------:R-:W-:-:S06]  /*4640*/  IMAD.MOV.U32 R39, RZ, RZ, R3 ;  /* 0x000000ffff277224 */ /* 0x000fcc00078e0003 */
[----:B------:R-:W-:Y:S05]  /*4650*/  @!P0 BRA `(.L_x_83) ;  /* 0x0000000000208947 */ /* 0x000fea0003800000 */
[----:B------:R-:W-:-:S10]  /*4660*/  DFMA.RM R6, R8, R38, R6 ;  /* 0x000000260806722b */ /* 0x000fd40000004006 */
[----:B------:R-:W-:-:S05]  /*4670*/  IADD3 R4, P0, PT, R6, 0x1, RZ ;  /* 0x0000000106047810 */ /* 0x000fca0007f1e0ff */
[----:B------:R-:W-:-:S06]  /*4680*/  IMAD.X R5, RZ, RZ, R7, P0 ;  /* 0x000000ffff057224 */ /* 0x000fcc00000e0607 */
[----:B------:R-:W-:-:S08]  /*4690*/  DFMA.RP R44, -R6, R4, R44 ;  /* 0x00000004062c722b */ /* 0x000fd0000000812c */
[----:B------:R-:W-:-:S06]  /*46a0*/  DSETP.GT.AND P0, PT, R44, RZ, PT ;  /* 0x000000ff2c00722a */ /* 0x000fcc0003f04000 */
[----:B------:R-:W-:Y:S02]  /*46b0*/  FSEL R4, R4, R6, P0 ;  /* 0x0000000604047208 */ /* 0x000fe40000000000 */
[----:B------:R-:W-:Y:S01]  /*46c0*/  FSEL R5, R5, R7, P0 ;  /* 0x0000000705057208 */ /* 0x000fe20000000000 */
[----:B------:R-:W-:Y:S06]  /*46d0*/  BRA `(.L_x_84) ;  /* 0x0000000000647947 */ /* 0x000fec0003800000 */
.L_x_83:
[----:B------:R-:W-:-:S14]  /*46e0*/  DSETP.NE.AND P0, PT, R44, RZ, PT ;  /* 0x000000ff2c00722a */ /* 0x000fdc0003f05000 */
[----:B------:R-:W-:Y:S05]  /*46f0*/  @!P0 BRA `(.L_x_85) ;  /* 0x0000000000588947 */ /* 0x000fea0003800000 */
[----:B------:R-:W-:-:S13]  /*4700*/  ISETP.GE.AND P0, PT, R45, RZ, PT ;  /* 0x000000ff2d00720c */ /* 0x000fda0003f06270 */
[----:B------:R-:W-:Y:S01]  /*4710*/  @!P0 IMAD.MOV.U32 R4, RZ, RZ, 0x0 ;  /* 0x00000000ff048424 */ /* 0x000fe200078e00ff */
[----:B------:R-:W-:Y:S01]  /*4720*/  @!P0 MOV R5, 0xfff80000 ;  /* 0xfff8000000058802 */ /* 0x000fe20000000f00 */
[----:B------:R-:W-:Y:S06]  /*4730*/  @!P0 BRA `(.L_x_84) ;  /* 0x00000000004c8947 */ /* 0x000fec0003800000 */
[----:B------:R-:W-:-:S13]  /*4740*/  ISETP.GT.AND P0, PT, R45, 0x7fefffff, PT ;  /* 0x7fefffff2d00780c */ /* 0x000fda0003f04270 */
[----:B------:R-:W-:Y:S05]  /*4750*/  @P0 BRA `(.L_x_85) ;  /* 0x0000000000400947 */ /* 0x000fea0003800000 */
[----:B------:R-:W-:Y:S01]  /*4760*/  DMUL R44, R44, 8.11296384146066816958e+31 ;  /* 0x469000002c2c7828 */ /* 0x000fe20000000000 */
[----:B------:R-:W-:Y:S01]  /*4770*/  IMAD.MOV.U32 R8, RZ, RZ, RZ ;  /* 0x000000ffff087224 */ /* 0x000fe200078e00ff */
[----:B------:R-:W-:Y:S01]  /*4780*/  MOV R5, 0x3fd80000 ;  /* 0x3fd8000000057802 */ /* 0x000fe20000000f00 */
[----:B------:R-:W-:-:S03]  /*4790*/  IMAD.MOV.U32 R4, RZ, RZ, 0x0 ;  /* 0x00000000ff047424 */ /* 0x000fc600078e00ff */
[----:B------:R-:W0:Y:S02]  /*47a0*/  MUFU.RSQ64H R9, R45 ;  /* 0x0000002d00097308 */ /* 0x000e240000001c00 */
[----:B0-----:R-:W-:-:S08]  /*47b0*/  DMUL R6, R8, R8 ;  /* 0x0000000808067228 */ /* 0x001fd00000000000 */
[----:B------:R-:W-:-:S08]  /*47c0*/  DFMA R6, R44, -R6, 1 ;  /* 0x3ff000002c06742b */ /* 0x000fd00000000806 */
[----:B------:R-:W-:Y:S02]  /*47d0*/  DFMA R4, R6, R4, 0.5 ;  /* 0x3fe000000604742b */ /* 0x000fe40000000004 */
[----:B------:R-:W-:-:S08]  /*47e0*/  DMUL R6, R8, R6 ;  /* 0x0000000608067228 */ /* 0x000fd00000000000 */
[----:B------:R-:W-:-:S08]  /*47f0*/  DFMA R6, R4, R6, R8 ;  /* 0x000000060406722b */ /* 0x000fd00000000008 */
[----:B------:R-:W-:Y:S02]  /*4800*/  DMUL R4, R44, R6 ;  /* 0x000000062c047228 */ /* 0x000fe40000000000 */
[----:B------:R-:W-:-:S06]  /*4810*/  VIADD R7, R7, 0xfff00000 ;  /* 0xfff0000007077836 */ /* 0x000fcc0000000000 */
[----:B------:R-:W-:-:S08]  /*4820*/  DFMA R8, R4, -R4, R44 ;  /* 0x800000040408722b */ /* 0x000fd0000000002c */
[----:B------:R-:W-:-:S10]  /*4830*/  DFMA R4, R6, R8, R4 ;  /* 0x000000080604722b */ /* 0x000fd40000000004 */
[----:B------:R-:W-:Y:S01]  /*4840*/  VIADD R5, R5, 0xfcb00000 ;  /* 0xfcb0000005057836 */ /* 0x000fe20000000000 */
[----:B------:R-:W-:Y:S06]  /*4850*/  BRA `(.L_x_84) ;  /* 0x0000000000047947 */ /* 0x000fec0003800000 */
.L_x_85:
[----:B------:R-:W-:-:S11]  /*4860*/  DADD R4, R44, R44 ;  /* 0x000000002c047229 */ /* 0x000fd6000000002c */
.L_x_84:
[----:B------:R-:W-:Y:S05]  /*4870*/  BSYNC.RECONVERGENT B1 ;  /* 0x0000000000017941 */ /* 0x000fea0003800200 */
.L_x_82:
[----:B------:R-:W-:Y:S01]  /*4880*/  IMAD.MOV.U32 R43, RZ, RZ, 0x0 ;  /* 0x00000000ff2b7424 */ /* 0x000fe200078e00ff */
[----:B------:R-:W-:-:S03]  /*4890*/  MOV R3, R5 ;  /* 0x0000000500037202 */ /* 0x000fc60000000f00 */
[----:B------:R-:W-:Y:S05]  /*48a0*/  RET.REL.NODEC R42 `(_Z27compute_acceleration_kernelPK4BodyiPdS2_S2_) ;  /* 0xffffffb42ad47950 */ /* 0x000fea0003c3ffff */
.L_x_86:
[----:B------:R-:W-:-:S00]  /*48b0*/  BRA `(.L_x_86) ;  /* 0xfffffffc00fc7947 */ /* 0x000fc0000383ffff */
[----:B------:R-:W-:-:S00]  /*48c0*/  NOP ;  /* 0x0000000000007918 */ /* 0x000fc00000000000 */
        /* <DEDUP_REMOVED lines=11> */
.L_x_88:


//--------------------- .nv.shared.reserved.0     --------------------------
	.section	.nv.shared.reserved.0,"aw",@nobits
	.weak		__nv_reservedSMEM_offset_0_alias
	.size		__nv_reservedSMEM_offset_0_alias, 0, 64
	.other		__nv_reservedSMEM_offset_0_alias,@"STO_CUDA_RESERVED_SHARED STV_DEFAULT"
__nv_reservedSMEM_offset_0_alias:
	.zero		0
	.zero		64


//--------------------- .nv.constant0._Z27compute_acceleration_kernelPK4BodyiPdS2_S2_ --------------------------
	.section	.nv.constant0._Z27compute_acceleration_kernelPK4BodyiPdS2_S2_,"a",@progbits
	.sectionflags	@""
	.align	4
.nv.constant0._Z27compute_acceleration_kernelPK4BodyiPdS2_S2_:
	.zero		936


//--------------------- SYMBOLS --------------------------

	.type		.nv.reservedSmem.offset0,@object
	.size		.nv.reservedSmem.offset0,0x4
